	.target	sm_90a

	.elftype	@"ET_EXEC"


//--------------------- .note.nv.tkinfo           --------------------------
	.section	.note.nv.tkinfo,"",@"SHT_NOTE"
	.sectionflags	@"SHF_NOTE_NV_TKINFO"
	.tkinfo
        /*0018*/ 	.word	0x00000002
        /*0030*/ 	.string	""
        /*0030*/ 	.string	"ptxas"
        /*0030*/ 	.string	"Cuda compilation tools, release 13.0, V13.0.88"
        /*0030*/ 	.string	"Build cuda_13.0.r13.0/compiler.36424714_0"
        /*0030*/ 	.string	"-arch sm_90a -m 64 "



//--------------------- .note.nv.cuinfo           --------------------------
	.section	.note.nv.cuinfo,"",@"SHT_NOTE"
	.sectionflags	@"SHF_NOTE_NV_CUINFO"
        /*0018*/ 	.short	0x0002
        /*001a*/ 	.short	0x005a
        /*001c*/ 	.short	0x0082
	.zero		2


//--------------------- .nv.info                  --------------------------
	.section	.nv.info,"",@"SHT_CUDA_INFO"
	.align	4


	//----- nvinfo : EIATTR_REGCOUNT
	.align		4
        /*0000*/ 	.byte	0x04, 0x2f
        /*0002*/ 	.short	(.L_12 - .L_11)
	.align		4
.L_11:
        /*0004*/ 	.word	index@(_ZN7cutlass13device_kernelINS_4gemm6kernel13GemmUniversalIN4cute5tupleIJiiiiEEENS1_10collective13CollectiveMmaINS1_37MainloopSm90TmaGmmaWarpSpecializedFP8ILi3ENS5_IJNS4_1CILi1EEESB_SB_EEENS1_35KernelTmaWarpSpecializedCooperativeEEENS5_IJNSA_ILi256EEESF_NSA_ILi128EEEEEENS_12float_e4m3_tENS5_IJlSB_lEEESI_SJ_NS4_8TiledMMAINS4_8MMA_AtomIJNS4_4SM904GMMA31MMA_64x256x32_F32E4M3E4M3_SS_TNILNSN_7ScaleInE1ELSP_1EEEEEENS4_6LayoutINS5_IJNSA_ILi2EEESB_SB_EEENS5_IJSB_NSA_ILi0EEESV_EEEEENS5_IJNS4_10UnderscoreESY_SY_EEEEENS4_13SM90_TMA_LOADENS4_14ComposedLayoutINS4_7SwizzleILi3ELi4ELi3EEENS4_18smem_ptr_flag_bitsILi8EEENSS_INS5_IJNSA_ILi8EEESG_EEENS5_IJSG_SB_EEEEEEEvNS4_8identityES11_S1B_vS1C_EENS_8epilogue10collective6detail29Sm90TmaWarpSpecializedAdapterINS1F_15DefaultEpilogueISI_SJ_SJ_NS1E_6thread17LinearCombinationISI_Li1EffLNS1J_9ScaleType4KindE0ELNS_15FloatRoundStyleE2ESI_EENS1_15EpilogueDefaultEEEEEvvEEEEvNT_6ParamsE)
        /*0008*/ 	.word	0x000000a8


	//----- nvinfo : EIATTR_FRAME_SIZE
	.align		4
.L_12:
        /*000c*/ 	.byte	0x04, 0x11
        /*000e*/ 	.short	(.L_14 - .L_13)
	.align		4
.L_13:
        /*0010*/ 	.word	index@(_ZN7cutlass13device_kernelINS_4gemm6kernel13GemmUniversalIN4cute5tupleIJiiiiEEENS1_10collective13CollectiveMmaINS1_37MainloopSm90TmaGmmaWarpSpecializedFP8ILi3ENS5_IJNS4_1CILi1EEESB_SB_EEENS1_35KernelTmaWarpSpecializedCooperativeEEENS5_IJNSA_ILi256EEESF_NSA_ILi128EEEEEENS_12float_e4m3_tENS5_IJlSB_lEEESI_SJ_NS4_8TiledMMAINS4_8MMA_AtomIJNS4_4SM904GMMA31MMA_64x256x32_F32E4M3E4M3_SS_TNILNSN_7ScaleInE1ELSP_1EEEEEENS4_6LayoutINS5_IJNSA_ILi2EEESB_SB_EEENS5_IJSB_NSA_ILi0EEESV_EEEEENS5_IJNS4_10UnderscoreESY_SY_EEEEENS4_13SM90_TMA_LOADENS4_14ComposedLayoutINS4_7SwizzleILi3ELi4ELi3EEENS4_18smem_ptr_flag_bitsILi8EEENSS_INS5_IJNSA_ILi8EEESG_EEENS5_IJSG_SB_EEEEEEEvNS4_8identityES11_S1B_vS1C_EENS_8epilogue10collective6detail29Sm90TmaWarpSpecializedAdapterINS1F_15DefaultEpilogueISI_SJ_SJ_NS1E_6thread17LinearCombinationISI_Li1EffLNS1J_9ScaleType4KindE0ELNS_15FloatRoundStyleE2ESI_EENS1_15EpilogueDefaultEEEEEvvEEEEvNT_6ParamsE)
        /*0014*/ 	.word	0x00000cc0


	//----- nvinfo : EIATTR_MIN_STACK_SIZE
	.align		4
.L_14:
        /*0018*/ 	.byte	0x04, 0x12
        /*001a*/ 	.short	(.L_16 - .L_15)
	.align		4
.L_15:
        /*001c*/ 	.word	index@(_ZN7cutlass13device_kernelINS_4gemm6kernel13GemmUniversalIN4cute5tupleIJiiiiEEENS1_10collective13CollectiveMmaINS1_37MainloopSm90TmaGmmaWarpSpecializedFP8ILi3ENS5_IJNS4_1CILi1EEESB_SB_EEENS1_35KernelTmaWarpSpecializedCooperativeEEENS5_IJNSA_ILi256EEESF_NSA_ILi128EEEEEENS_12float_e4m3_tENS5_IJlSB_lEEESI_SJ_NS4_8TiledMMAINS4_8MMA_AtomIJNS4_4SM904GMMA31MMA_64x256x32_F32E4M3E4M3_SS_TNILNSN_7ScaleInE1ELSP_1EEEEEENS4_6LayoutINS5_IJNSA_ILi2EEESB_SB_EEENS5_IJSB_NSA_ILi0EEESV_EEEEENS5_IJNS4_10UnderscoreESY_SY_EEEEENS4_13SM90_TMA_LOADENS4_14ComposedLayoutINS4_7SwizzleILi3ELi4ELi3EEENS4_18smem_ptr_flag_bitsILi8EEENSS_INS5_IJNSA_ILi8EEESG_EEENS5_IJSG_SB_EEEEEEEvNS4_8identityES11_S1B_vS1C_EENS_8epilogue10collective6detail29Sm90TmaWarpSpecializedAdapterINS1F_15DefaultEpilogueISI_SJ_SJ_NS1E_6thread17LinearCombinationISI_Li1EffLNS1J_9ScaleType4KindE0ELNS_15FloatRoundStyleE2ESI_EENS1_15EpilogueDefaultEEEEEvvEEEEvNT_6ParamsE)
        /*0020*/ 	.word	0x00000cc0
.L_16:


//--------------------- .nv.compat                --------------------------
	.section	.nv.compat,"",@"SHT_CUDA_COMPAT_INFO"
	.align	4
        /*0000*/ 	.byte	0x02, 0x09, 0x01, 0x00, 0x02, 0x02, 0x04, 0x00, 0x02, 0x05, 0x05, 0x00, 0x03, 0x07, 0x01, 0x01
        /*0010*/ 	.byte	0x02, 0x03, 0x01, 0x00, 0x02, 0x06, 0x01, 0x00, 0x04, 0x0b, 0x08, 0x00, 0x00, 0x00, 0x00, 0x00
        /*0020*/ 	.byte	0x00, 0x00, 0x00, 0x00


//--------------------- .nv.info._ZN7cutlass13device_kernelINS_4gemm6kernel13GemmUniversalIN4cute5tupleIJiiiiEEENS1_10collective13CollectiveMmaINS1_37MainloopSm90TmaGmmaWarpSpecializedFP8ILi3ENS5_IJNS4_1CILi1EEESB_SB_EEENS1_35KernelTmaWarpSpecializedCooperativeEEENS5_IJNSA_ILi256EEESF_NSA_ILi128EEEEEENS_12float_e4m3_tENS5_IJlSB_lEEESI_SJ_NS4_8TiledMMAINS4_8MMA_AtomIJNS4_4SM904GMMA31MMA_64x256x32_F32E4M3E4M3_SS_TNILNSN_7ScaleInE1ELSP_1EEEEEENS4_6LayoutINS5_IJNSA_ILi2EEESB_SB_EEENS5_IJSB_NSA_ILi0EEESV_EEEEENS5_IJNS4_10UnderscoreESY_SY_EEEEENS4_13SM90_TMA_LOADENS4_14ComposedLayoutINS4_7SwizzleILi3ELi4ELi3EEENS4_18smem_ptr_flag_bitsILi8EEENSS_INS5_IJNSA_ILi8EEESG_EEENS5_IJSG_SB_EEEEEEEvNS4_8identityES11_S1B_vS1C_EENS_8epilogue10collective6detail29Sm90TmaWarpSpecializedAdapterINS1F_15DefaultEpilogueISI_SJ_SJ_NS1E_6thread17LinearCombinationISI_Li1EffLNS1J_9ScaleType4KindE0ELNS_15FloatRoundStyleE2ESI_EENS1_15EpilogueDefaultEEEEEvvEEEEvNT_6ParamsE --------------------------
	.section	.nv.info._ZN7cutlass13device_kernelINS_4gemm6kernel13GemmUniversalIN4cute5tupleIJiiiiEEENS1_10collective13CollectiveMmaINS1_37MainloopSm90TmaGmmaWarpSpecializedFP8ILi3ENS5_IJNS4_1CILi1EEESB_SB_EEENS1_35KernelTmaWarpSpecializedCooperativeEEENS5_IJNSA_ILi256EEESF_NSA_ILi128EEEEEENS_12float_e4m3_tENS5_IJlSB_lEEESI_SJ_NS4_8TiledMMAINS4_8MMA_AtomIJNS4_4SM904GMMA31MMA_64x256x32_F32E4M3E4M3_SS_TNILNSN_7ScaleInE1ELSP_1EEEEEENS4_6LayoutINS5_IJNSA_ILi2EEESB_SB_EEENS5_IJSB_NSA_ILi0EEESV_EEEEENS5_IJNS4_10UnderscoreESY_SY_EEEEENS4_13SM90_TMA_LOADENS4_14ComposedLayoutINS4_7SwizzleILi3ELi4ELi3EEENS4_18smem_ptr_flag_bitsILi8EEENSS_INS5_IJNSA_ILi8EEESG_EEENS5_IJSG_SB_EEEEEEEvNS4_8identityES11_S1B_vS1C_EENS_8epilogue10collective6detail29Sm90TmaWarpSpecializedAdapterINS1F_15DefaultEpilogueISI_SJ_SJ_NS1E_6thread17LinearCombinationISI_Li1EffLNS1J_9ScaleType4KindE0ELNS_15FloatRoundStyleE2ESI_EENS1_15EpilogueDefaultEEEEEvvEEEEvNT_6ParamsE,"",@"SHT_CUDA_INFO"
	.sectionflags	@""
	.align	4


	//----- nvinfo : EIATTR_CUDA_API_VERSION
	.align		4
        /*0000*/ 	.byte	0x04, 0x37
        /*0002*/ 	.short	(.L_18 - .L_17)
.L_17:
        /*0004*/ 	.word	0x00000082


	//----- nvinfo : EIATTR_KPARAM_INFO
	.align		4
.L_18:
        /*0008*/ 	.byte	0x04, 0x17
        /*000a*/ 	.short	(.L_20 - .L_19)
.L_19:
        /*000c*/ 	.word	0x00000000
        /*0010*/ 	.short	0x0000
        /*0012*/ 	.short	0x0070
        /*0014*/ 	.byte	0x00, 0xf0, 0x01, 0x10


	//----- nvinfo : EIATTR_SPARSE_MMA_MASK
	.align		4
.L_20:
        /*0018*/ 	.byte	0x03, 0x50
        /*001a*/ 	.short	0x0000


	//----- nvinfo : EIATTR_MAXREG_COUNT
	.align		4
        /*001c*/ 	.byte	0x03, 0x1b
        /*001e*/ 	.short	0x00a8


	//----- nvinfo : EIATTR_NUM_BARRIERS
	.align		4
        /*0020*/ 	.byte	0x02, 0x4c
        /*0022*/ 	.byte	0x01
	.zero		1


	//----- nvinfo : EIATTR_ANNOTATIONS
	.align		4
        /*0024*/ 	.byte	0x04, 0x55
        /*0026*/ 	.short	(.L_22 - .L_21)


	//   ....[0]....
.L_21:
        /*0028*/ 	.word	0x00000001
        /*002c*/ 	.byte	0x70, 0x05, 0x00, 0x00, 0x01, 0x00, 0x00, 0x00, 0x90, 0x05, 0x00, 0x00, 0x01, 0x00, 0x00, 0x00
        /* <DEDUP_REMOVED lines=2035> */
        /*7f6c*/ 	.byte	0xf0, 0x98, 0x02, 0x00


	//----- nvinfo : EIATTR_MERCURY_ISA_VERSION
	.align		4
.L_22:
        /*7f70*/ 	.byte	0x03, 0x5f
        /*7f72*/ 	.short	0x0101


	//----- nvinfo : EIATTR_INT_WARP_WIDE_INSTR_OFFSETS
	.align		4
        /*7f74*/ 	.byte	0x04, 0x31
        /*7f76*/ 	.short	(.L_24 - .L_23)


	//   ....[0]....
.L_23:
        /*7f78*/ 	.word	0x00000460


	//   ....[1]....
        /*7f7c*/ 	.word	0x00000480


	//   ....[2]....
        /*7f80*/ 	.word	0x00000580


	//----- nvinfo : EIATTR_COOP_GROUP_MASK_REGIDS
	.align		4
.L_24:
        /*7f84*/ 	.byte	0x04, 0x29
        /*7f86*/ 	.short	(.L_26 - .L_25)


	//   ....[0]....
.L_25:
        /*7f88*/ 	.word	0xffffffff


	//   ....[1]....
        /*7f8c*/ 	.word	0xffffffff


	//   ....[2]....
        /*7f90*/ 	.word	0xffffffff


	//   ....[3]....
        /*7f94*/ 	.word	0xffffffff


	//   ....[4]....
        /*7f98*/ 	.word	0xffffffff


	//----- nvinfo : EIATTR_COOP_GROUP_INSTR_OFFSETS
	.align		4
.L_26:
        /*7f9c*/ 	.byte	0x04, 0x28
        /*7f9e*/ 	.short	(.L_28 - .L_27)


	//   ....[0]....
.L_27:
        /*7fa0*/ 	.word	0x00000070


	//   ....[1]....
        /*7fa4*/ 	.word	0x00000080


	//   ....[2]....
        /*7fa8*/ 	.word	0x000001a0


	//   ....[3]....
        /*7fac*/ 	.word	0x000003a0


	//   ....[4]....
        /*7fb0*/ 	.word	0x000026a0


	//----- nvinfo : EIATTR_REG_RECONFIG
	.align		4
.L_28:
        /*7fb4*/ 	.byte	0x01, 0x54
	.zero		2


	//----- nvinfo : EIATTR_MBARRIER_INSTR_OFFSETS
	.align		4
        /*7fb8*/ 	.byte	0x04, 0x39
        /*7fba*/ 	.short	(.L_30 - .L_29)


	//   ....[0]....
.L_29:
        /*7fbc*/ 	.word	0x00000320
        /*7fc0*/ 	.word	0x000000ff
        /*7fc4*/ 	.word	0x00000000
        /*7fc8*/ 	.short	0x0100
        /*7fca*/ 	.byte	0x09
	.zero		1


	//   ....[1]....
        /*7fcc*/ 	.word	0x00000330
        /*7fd0*/ 	.word	0x000000ff
        /*7fd4*/ 	.word	0x00000018
        /*7fd8*/ 	.short	0x0100
        /*7fda*/ 	.byte	0x09
	.zero		1


	//   ....[2]....
        /*7fdc*/ 	.word	0x00000340
        /*7fe0*/ 	.word	0x000000ff
        /*7fe4*/ 	.word	0x00000008
        /*7fe8*/ 	.short	0x0100
        /*7fea*/ 	.byte	0x09
	.zero		1


	//   ....[3]....
        /*7fec*/ 	.word	0x00000350
        /*7ff0*/ 	.word	0x000000ff
        /*7ff4*/ 	.word	0x00000020
        /*7ff8*/ 	.short	0x0100
        /*7ffa*/ 	.byte	0x09
	.zero		1


	//   ....[4]....
        /*7ffc*/ 	.word	0x00000360
        /*8000*/ 	.word	0x000000ff
        /*8004*/ 	.word	0x00000010
        /*8008*/ 	.short	0x0100
        /*800a*/ 	.byte	0x09
	.zero		1


	//   ....[5]....
        /*800c*/ 	.word	0x00000370
        /*8010*/ 	.word	0x000000ff
        /*8014*/ 	.word	0x00000028
        /*8018*/ 	.short	0x0100
        /*801a*/ 	.byte	0x09
	.zero		1


	//   ....[6]....
        /*801c*/ 	.word	0x000005b0
        /*8020*/ 	.word	0x000000ff
        /*8024*/ 	.word	0x00000040
        /*8028*/ 	.short	0x0100
        /*802a*/ 	.byte	0x06
	.zero		1


	//   ....[7]....
        /*802c*/ 	.word	0x000005c0
        /*8030*/ 	.word	0x000000ff
        /*8034*/ 	.word	0x00000048
        /*8038*/ 	.short	0x0100
        /*803a*/ 	.byte	0x06
	.zero		1


	//   ....[8]....
        /*803c*/ 	.word	0x00002a90
        /*8040*/ 	.word	0x000000ff
        /*8044*/ 	.word	0x00000000
        /*8048*/ 	.short	0x010a
        /*804a*/ 	.byte	0x06
	.zero		1


	//   ....[9]....
        /*804c*/ 	.word	0x00002ad0
        /*8050*/ 	.word	0x000000ff
        /*8054*/ 	.word	0x00000000
        /*8058*/ 	.short	0x010a
        /*805a*/ 	.byte	0x06
	.zero		1


	//   ....[10]....
        /*805c*/ 	.word	0x00008de0
        /*8060*/ 	.word	0x000000ff
        /*8064*/ 	.word	0x00000000
        /*8068*/ 	.short	0x010a
        /*806a*/ 	.byte	0x10
	.zero		1


	//   ....[11]....
        /*806c*/ 	.word	0x00008e20
        /*8070*/ 	.word	0x000000ff
        /*8074*/ 	.word	0x00000000
        /*8078*/ 	.short	0x010a
        /*807a*/ 	.byte	0x10
	.zero		1


	//   ....[12]....
        /*807c*/ 	.word	0x00011620
        /*8080*/ 	.word	0x000000ff
        /*8084*/ 	.word	0x00000000
        /*8088*/ 	.short	0x0101
        /*808a*/ 	.byte	0x08
	.zero		1


	//   ....[13]....
        /*808c*/ 	.word	0x000150f0
        /*8090*/ 	.word	0x000000ff
        /*8094*/ 	.word	0x00000000
        /*8098*/ 	.short	0x0101
        /*809a*/ 	.byte	0x08
	.zero		1


	//   ....[14]....
        /*809c*/ 	.word	0x00028be0
        /*80a0*/ 	.word	0x00000010
        /*80a4*/ 	.word	0x00000018
        /*80a8*/ 	.short	0x010a
        /*80aa*/ 	.byte	0x3f
	.zero		1


	//   ....[15]....
        /*80ac*/ 	.word	0x00028f10
        /*80b0*/ 	.word	0x00000002
        /*80b4*/ 	.word	0x00000048
        /*80b8*/ 	.short	0x0101
        /*80ba*/ 	.byte	0x3f
	.zero		1


	//   ....[16]....
        /*80bc*/ 	.word	0x000296c0
        /*80c0*/ 	.word	0x00000003
        /*80c4*/ 	.word	0x00000000
        /*80c8*/ 	.short	0x010a
        /*80ca*/ 	.byte	0x3f
	.zero		1


	//   ....[17]....
        /*80cc*/ 	.word	0x00029750
        /*80d0*/ 	.word	0x00000003
        /*80d4*/ 	.word	0x00000000
        /*80d8*/ 	.short	0x010a
        /*80da*/ 	.byte	0x3f
	.zero		1


	//   ....[18]....
        /*80dc*/ 	.word	0x000297e0
        /*80e0*/ 	.word	0x00000003
        /*80e4*/ 	.word	0x00000000
        /*80e8*/ 	.short	0x010a
        /*80ea*/ 	.byte	0x3f
	.zero		1


	//   ....[19]....
        /*80ec*/ 	.word	0x00029850
        /*80f0*/ 	.word	0x00000003
        /*80f4*/ 	.word	0x00000000
        /*80f8*/ 	.short	0x010a
        /*80fa*/ 	.byte	0x3f
	.zero		1


	//   ....[20]....
        /*80fc*/ 	.word	0x000298c0
        /*8100*/ 	.word	0x00000002
        /*8104*/ 	.word	0x00000000
        /*8108*/ 	.short	0x010a
        /*810a*/ 	.byte	0x3f
	.zero		1


	//   ....[21]....
        /*810c*/ 	.word	0x000299a0
        /*8110*/ 	.word	0x00000010
        /*8114*/ 	.word	0x00000018
        /*8118*/ 	.short	0x010a
        /*811a*/ 	.byte	0x3f
	.zero		1


	//   ....[22]....
        /*811c*/ 	.word	0x00029a80
        /*8120*/ 	.word	0x00000003
        /*8124*/ 	.word	0x00000000
        /*8128*/ 	.short	0x010a
        /*812a*/ 	.byte	0x3f
	.zero		1


	//   ....[23]....
        /*812c*/ 	.word	0x00029ad0
        /*8130*/ 	.word	0x00000003
        /*8134*/ 	.word	0x00000000
        /*8138*/ 	.short	0x010a
        /*813a*/ 	.byte	0x3f
	.zero		1


	//----- nvinfo : EIATTR_NUM_MBARRIERS
	.align		4
.L_30:
        /*813c*/ 	.byte	0x03, 0x38
        /*813e*/ 	.short	0x0008


	//----- nvinfo : EIATTR_EXIT_INSTR_OFFSETS
	.align		4
        /*8140*/ 	.byte	0x04, 0x1c
        /*8142*/ 	.short	(.L_32 - .L_31)


	//   ....[0]....
.L_31:
        /*8144*/ 	.word	0x00000620


	//   ....[1]....
        /*8148*/ 	.word	0x00000f80


	//   ....[2]....
        /*814c*/ 	.word	0x00028210


	//   ....[3]....
        /*8150*/ 	.word	0x00028870


	//   ....[4]....
        /*8154*/ 	.word	0x00029830


	//----- nvinfo : EIATTR_MAX_THREADS
	.align		4
.L_32:
        /*8158*/ 	.byte	0x04, 0x05
        /*815a*/ 	.short	(.L_34 - .L_33)
.L_33:
        /*815c*/ 	.word	0x00000180
        /*8160*/ 	.word	0x00000001
        /*8164*/ 	.word	0x00000001


	//----- nvinfo : EIATTR_CRS_STACK_SIZE
	.align		4
.L_34:
        /*8168*/ 	.byte	0x04, 0x1e
        /*816a*/ 	.short	(.L_36 - .L_35)
.L_35:
        /*816c*/ 	.word	0x00000000


	//----- nvinfo : EIATTR_CBANK_PARAM_SIZE
	.align		4
.L_36:
        /*8170*/ 	.byte	0x03, 0x19
        /*8172*/ 	.short	0x0470


	//----- nvinfo : EIATTR_PARAM_CBANK
	.align		4
        /*8174*/ 	.byte	0x04, 0x0a
        /*8176*/ 	.short	(.L_38 - .L_37)
	.align		4
.L_37:
        /*8178*/ 	.word	index@(.nv.constant0._ZN7cutlass13device_kernelINS_4gemm6kernel13GemmUniversalIN4cute5tupleIJiiiiEEENS1_10collective13CollectiveMmaINS1_37MainloopSm90TmaGmmaWarpSpecializedFP8ILi3ENS5_IJNS4_1CILi1EEESB_SB_EEENS1_35KernelTmaWarpSpecializedCooperativeEEENS5_IJNSA_ILi256EEESF_NSA_ILi128EEEEEENS_12float_e4m3_tENS5_IJlSB_lEEESI_SJ_NS4_8TiledMMAINS4_8MMA_AtomIJNS4_4SM904GMMA31MMA_64x256x32_F32E4M3E4M3_SS_TNILNSN_7ScaleInE1ELSP_1EEEEEENS4_6LayoutINS5_IJNSA_ILi2EEESB_SB_EEENS5_IJSB_NSA_ILi0EEESV_EEEEENS5_IJNS4_10UnderscoreESY_SY_EEEEENS4_13SM90_TMA_LOADENS4_14ComposedLayoutINS4_7SwizzleILi3ELi4ELi3EEENS4_18smem_ptr_flag_bitsILi8EEENSS_INS5_IJNSA_ILi8EEESG_EEENS5_IJSG_SB_EEEEEEEvNS4_8identityES11_S1B_vS1C_EENS_8epilogue10collective6detail29Sm90TmaWarpSpecializedAdapterINS1F_15DefaultEpilogueISI_SJ_SJ_NS1E_6thread17LinearCombinationISI_Li1EffLNS1J_9ScaleType4KindE0ELNS_15FloatRoundStyleE2ESI_EENS1_15EpilogueDefaultEEEEEvvEEEEvNT_6ParamsE)
        /*817c*/ 	.short	0x0210
        /*817e*/ 	.short	0x0470


	//----- nvinfo : EIATTR_SW_WAR
	.align		4
.L_38:
        /*8180*/ 	.byte	0x04, 0x36
        /*8182*/ 	.short	(.L_40 - .L_39)
.L_39:
        /*8184*/ 	.word	0x00000008
.L_40:


//--------------------- .nv.callgraph             --------------------------
	.section	.nv.callgraph,"",@"SHT_CUDA_CALLGRAPH"
	.align	4
	.sectionentsize	8
	.align		4
        /*0000*/ 	.word	0x00000000
	.align		4
        /*0004*/ 	.word	0xffffffff
	.align		4
        /*0008*/ 	.word	0x00000000
	.align		4
        /*000c*/ 	.word	0xfffffffe
	.align		4
        /*0010*/ 	.word	0x00000000
	.align		4
        /*0014*/ 	.word	0xfffffffd
	.align		4
        /*0018*/ 	.word	0x00000000
	.align		4
        /*001c*/ 	.word	0xfffffffc


//--------------------- .nv.constant4             --------------------------
	.section	.nv.constant4,"a",@progbits
	.align	8
	.align		8
.nv.constant4:
        /*0000*/ 	.dword	_ZN40_INTERNAL_d5c7fa72_4_k_cu_e115dabd_228354cuda3std3__45__cpo5beginE
	.align		8
        /*0008*/ 	.dword	_ZN40_INTERNAL_d5c7fa72_4_k_cu_e115dabd_228354cuda3std3__45__cpo3endE
	.align		8
        /*0010*/ 	.dword	_ZN40_INTERNAL_d5c7fa72_4_k_cu_e115dabd_228354cuda3std3__45__cpo6cbeginE
	.align		8
        /*0018*/ 	.dword	_ZN40_INTERNAL_d5c7fa72_4_k_cu_e115dabd_228354cuda3std3__45__cpo4cendE
	.align		8
        /*0020*/ 	.dword	_ZN40_INTERNAL_d5c7fa72_4_k_cu_e115dabd_228354cuda3std3__442_GLOBAL__N__d5c7fa72_4_k_cu_e115dabd_228356ignoreE
	.align		8
        /*0028*/ 	.dword	_ZN40_INTERNAL_d5c7fa72_4_k_cu_e115dabd_228354cuda3std3__419piecewise_constructE
	.align		8
        /*0030*/ 	.dword	_ZN40_INTERNAL_d5c7fa72_4_k_cu_e115dabd_228354cuda3std3__48in_placeE
	.align		8
        /*0038*/ 	.dword	_ZN40_INTERNAL_d5c7fa72_4_k_cu_e115dabd_228354cuda3std6ranges3__45__cpo4swapE
	.align		8
        /*0040*/ 	.dword	_ZN40_INTERNAL_d5c7fa72_4_k_cu_e115dabd_228354cuda3std6ranges3__45__cpo9iter_moveE
	.align		8
        /*0048*/ 	.dword	_ZN40_INTERNAL_d5c7fa72_4_k_cu_e115dabd_228354cute7productE
	.align		8
        /*0050*/ 	.dword	_ZN40_INTERNAL_d5c7fa72_4_k_cu_e115dabd_228354cute1_E


//--------------------- .text._ZN7cutlass13device_kernelINS_4gemm6kernel13GemmUniversalIN4cute5tupleIJiiiiEEENS1_10collective13CollectiveMmaINS1_37MainloopSm90TmaGmmaWarpSpecializedFP8ILi3ENS5_IJNS4_1CILi1EEESB_SB_EEENS1_35KernelTmaWarpSpecializedCooperativeEEENS5_IJNSA_ILi256EEESF_NSA_ILi128EEEEEENS_12float_e4m3_tENS5_IJlSB_lEEESI_SJ_NS4_8TiledMMAINS4_8MMA_AtomIJNS4_4SM904GMMA31MMA_64x256x32_F32E4M3E4M3_SS_TNILNSN_7ScaleInE1ELSP_1EEEEEENS4_6LayoutINS5_IJNSA_ILi2EEESB_SB_EEENS5_IJSB_NSA_ILi0EEESV_EEEEENS5_IJNS4_10UnderscoreESY_SY_EEEEENS4_13SM90_TMA_LOADENS4_14ComposedLayoutINS4_7SwizzleILi3ELi4ELi3EEENS4_18smem_ptr_flag_bitsILi8EEENSS_INS5_IJNSA_ILi8EEESG_EEENS5_IJSG_SB_EEEEEEEvNS4_8identityES11_S1B_vS1C_EENS_8epilogue10collective6detail29Sm90TmaWarpSpecializedAdapterINS1F_15DefaultEpilogueISI_SJ_SJ_NS1E_6thread17LinearCombinationISI_Li1EffLNS1J_9ScaleType4KindE0ELNS_15FloatRoundStyleE2ESI_EENS1_15EpilogueDefaultEEEEEvvEEEEvNT_6ParamsE --------------------------
	.section	.text._ZN7cutlass13device_kernelINS_4gemm6kernel13GemmUniversalIN4cute5tupleIJiiiiEEENS1_10collective13CollectiveMmaINS1_37MainloopSm90TmaGmmaWarpSpecializedFP8ILi3ENS5_IJNS4_1CILi1EEESB_SB_EEENS1_35KernelTmaWarpSpecializedCooperativeEEENS5_IJNSA_ILi256EEESF_NSA_ILi128EEEEEENS_12float_e4m3_tENS5_IJlSB_lEEESI_SJ_NS4_8TiledMMAINS4_8MMA_AtomIJNS4_4SM904GMMA31MMA_64x256x32_F32E4M3E4M3_SS_TNILNSN_7ScaleInE1ELSP_1EEEEEENS4_6LayoutINS5_IJNSA_ILi2EEESB_SB_EEENS5_IJSB_NSA_ILi0EEESV_EEEEENS5_IJNS4_10UnderscoreESY_SY_EEEEENS4_13SM90_TMA_LOADENS4_14ComposedLayoutINS4_7SwizzleILi3ELi4ELi3EEENS4_18smem_ptr_flag_bitsILi8EEENSS_INS5_IJNSA_ILi8EEESG_EEENS5_IJSG_SB_EEEEEEEvNS4_8identityES11_S1B_vS1C_EENS_8epilogue10collective6detail29Sm90TmaWarpSpecializedAdapterINS1F_15DefaultEpilogueISI_SJ_SJ_NS1E_6thread17LinearCombinationISI_Li1EffLNS1J_9ScaleType4KindE0ELNS_15FloatRoundStyleE2ESI_EENS1_15EpilogueDefaultEEEEEvvEEEEvNT_6ParamsE,"ax",@progbits
	.align	128
.text._ZN7cutlass13device_kernelINS_4gemm6kernel13GemmUniversalIN4cute5tupleIJiiiiEEENS1_10collective13CollectiveMmaINS1_37MainloopSm90TmaGmmaWarpSpecializedFP8ILi3ENS5_IJNS4_1CILi1EEESB_SB_EEENS1_35KernelTmaWarpSpecializedCooperativeEEENS5_IJNSA_ILi256EEESF_NSA_ILi128EEEEEENS_12float_e4m3_tENS5_IJlSB_lEEESI_SJ_NS4_8TiledMMAINS4_8MMA_AtomIJNS4_4SM904GMMA31MMA_64x256x32_F32E4M3E4M3_SS_TNILNSN_7ScaleInE1ELSP_1EEEEEENS4_6LayoutINS5_IJNSA_ILi2EEESB_SB_EEENS5_IJSB_NSA_ILi0EEESV_EEEEENS5_IJNS4_10UnderscoreESY_SY_EEEEENS4_13SM90_TMA_LOADENS4_14ComposedLayoutINS4_7SwizzleILi3ELi4ELi3EEENS4_18smem_ptr_flag_bitsILi8EEENSS_INS5_IJNSA_ILi8EEESG_EEENS5_IJSG_SB_EEEEEEEvNS4_8identityES11_S1B_vS1C_EENS_8epilogue10collective6detail29Sm90TmaWarpSpecializedAdapterINS1F_15DefaultEpilogueISI_SJ_SJ_NS1E_6thread17LinearCombinationISI_Li1EffLNS1J_9ScaleType4KindE0ELNS_15FloatRoundStyleE2ESI_EENS1_15EpilogueDefaultEEEEEvvEEEEvNT_6ParamsE:
        .type           _ZN7cutlass13device_kernelINS_4gemm6kernel13GemmUniversalIN4cute5tupleIJiiiiEEENS1_10collective13CollectiveMmaINS1_37MainloopSm90TmaGmmaWarpSpecializedFP8ILi3ENS5_IJNS4_1CILi1EEESB_SB_EEENS1_35KernelTmaWarpSpecializedCooperativeEEENS5_IJNSA_ILi256EEESF_NSA_ILi128EEEEEENS_12float_e4m3_tENS5_IJlSB_lEEESI_SJ_NS4_8TiledMMAINS4_8MMA_AtomIJNS4_4SM904GMMA31MMA_64x256x32_F32E4M3E4M3_SS_TNILNSN_7ScaleInE1ELSP_1EEEEEENS4_6LayoutINS5_IJNSA_ILi2EEESB_SB_EEENS5_IJSB_NSA_ILi0EEESV_EEEEENS5_IJNS4_10UnderscoreESY_SY_EEEEENS4_13SM90_TMA_LOADENS4_14ComposedLayoutINS4_7SwizzleILi3ELi4ELi3EEENS4_18smem_ptr_flag_bitsILi8EEENSS_INS5_IJNSA_ILi8EEESG_EEENS5_IJSG_SB_EEEEEEEvNS4_8identityES11_S1B_vS1C_EENS_8epilogue10collective6detail29Sm90TmaWarpSpecializedAdapterINS1F_15DefaultEpilogueISI_SJ_SJ_NS1E_6thread17LinearCombinationISI_Li1EffLNS1J_9ScaleType4KindE0ELNS_15FloatRoundStyleE2ESI_EENS1_15EpilogueDefaultEEEEEvvEEEEvNT_6ParamsE,@function
        .size           _ZN7cutlass13device_kernelINS_4gemm6kernel13GemmUniversalIN4cute5tupleIJiiiiEEENS1_10collective13CollectiveMmaINS1_37MainloopSm90TmaGmmaWarpSpecializedFP8ILi3ENS5_IJNS4_1CILi1EEESB_SB_EEENS1_35KernelTmaWarpSpecializedCooperativeEEENS5_IJNSA_ILi256EEESF_NSA_ILi128EEEEEENS_12float_e4m3_tENS5_IJlSB_lEEESI_SJ_NS4_8TiledMMAINS4_8MMA_AtomIJNS4_4SM904GMMA31MMA_64x256x32_F32E4M3E4M3_SS_TNILNSN_7ScaleInE1ELSP_1EEEEEENS4_6LayoutINS5_IJNSA_ILi2EEESB_SB_EEENS5_IJSB_NSA_ILi0EEESV_EEEEENS5_IJNS4_10UnderscoreESY_SY_EEEEENS4_13SM90_TMA_LOADENS4_14ComposedLayoutINS4_7SwizzleILi3ELi4ELi3EEENS4_18smem_ptr_flag_bitsILi8EEENSS_INS5_IJNSA_ILi8EEESG_EEENS5_IJSG_SB_EEEEEEEvNS4_8identityES11_S1B_vS1C_EENS_8epilogue10collective6detail29Sm90TmaWarpSpecializedAdapterINS1F_15DefaultEpilogueISI_SJ_SJ_NS1E_6thread17LinearCombinationISI_Li1EffLNS1J_9ScaleType4KindE0ELNS_15FloatRoundStyleE2ESI_EENS1_15EpilogueDefaultEEEEEvvEEEEvNT_6ParamsE,(.L_x_583 - _ZN7cutlass13device_kernelINS_4gemm6kernel13GemmUniversalIN4cute5tupleIJiiiiEEENS1_10collective13CollectiveMmaINS1_37MainloopSm90TmaGmmaWarpSpecializedFP8ILi3ENS5_IJNS4_1CILi1EEESB_SB_EEENS1_35KernelTmaWarpSpecializedCooperativeEEENS5_IJNSA_ILi256EEESF_NSA_ILi128EEEEEENS_12float_e4m3_tENS5_IJlSB_lEEESI_SJ_NS4_8TiledMMAINS4_8MMA_AtomIJNS4_4SM904GMMA31MMA_64x256x32_F32E4M3E4M3_SS_TNILNSN_7ScaleInE1ELSP_1EEEEEENS4_6LayoutINS5_IJNSA_ILi2EEESB_SB_EEENS5_IJSB_NSA_ILi0EEESV_EEEEENS5_IJNS4_10UnderscoreESY_SY_EEEEENS4_13SM90_TMA_LOADENS4_14ComposedLayoutINS4_7SwizzleILi3ELi4ELi3EEENS4_18smem_ptr_flag_bitsILi8EEENSS_INS5_IJNSA_ILi8EEESG_EEENS5_IJSG_SB_EEEEEEEvNS4_8identityES11_S1B_vS1C_EENS_8epilogue10collective6detail29Sm90TmaWarpSpecializedAdapterINS1F_15DefaultEpilogueISI_SJ_SJ_NS1E_6thread17LinearCombinationISI_Li1EffLNS1J_9ScaleType4KindE0ELNS_15FloatRoundStyleE2ESI_EENS1_15EpilogueDefaultEEEEEvvEEEEvNT_6ParamsE)
        .other          _ZN7cutlass13device_kernelINS_4gemm6kernel13GemmUniversalIN4cute5tupleIJiiiiEEENS1_10collective13CollectiveMmaINS1_37MainloopSm90TmaGmmaWarpSpecializedFP8ILi3ENS5_IJNS4_1CILi1EEESB_SB_EEENS1_35KernelTmaWarpSpecializedCooperativeEEENS5_IJNSA_ILi256EEESF_NSA_ILi128EEEEEENS_12float_e4m3_tENS5_IJlSB_lEEESI_SJ_NS4_8TiledMMAINS4_8MMA_AtomIJNS4_4SM904GMMA31MMA_64x256x32_F32E4M3E4M3_SS_TNILNSN_7ScaleInE1ELSP_1EEEEEENS4_6LayoutINS5_IJNSA_ILi2EEESB_SB_EEENS5_IJSB_NSA_ILi0EEESV_EEEEENS5_IJNS4_10UnderscoreESY_SY_EEEEENS4_13SM90_TMA_LOADENS4_14ComposedLayoutINS4_7SwizzleILi3ELi4ELi3EEENS4_18smem_ptr_flag_bitsILi8EEENSS_INS5_IJNSA_ILi8EEESG_EEENS5_IJSG_SB_EEEEEEEvNS4_8identityES11_S1B_vS1C_EENS_8epilogue10collective6detail29Sm90TmaWarpSpecializedAdapterINS1F_15DefaultEpilogueISI_SJ_SJ_NS1E_6thread17LinearCombinationISI_Li1EffLNS1J_9ScaleType4KindE0ELNS_15FloatRoundStyleE2ESI_EENS1_15EpilogueDefaultEEEEEvvEEEEvNT_6ParamsE,@"STO_CUDA_ENTRY STV_DEFAULT"
_ZN7cutlass13device_kernelINS_4gemm6kernel13GemmUniversalIN4cute5tupleIJiiiiEEENS1_10collective13CollectiveMmaINS1_37MainloopSm90TmaGmmaWarpSpecializedFP8ILi3ENS5_IJNS4_1CILi1EEESB_SB_EEENS1_35KernelTmaWarpSpecializedCooperativeEEENS5_IJNSA_ILi256EEESF_NSA_ILi128EEEEEENS_12float_e4m3_tENS5_IJlSB_lEEESI_SJ_NS4_8TiledMMAINS4_8MMA_AtomIJNS4_4SM904GMMA31MMA_64x256x32_F32E4M3E4M3_SS_TNILNSN_7ScaleInE1ELSP_1EEEEEENS4_6LayoutINS5_IJNSA_ILi2EEESB_SB_EEENS5_IJSB_NSA_ILi0EEESV_EEEEENS5_IJNS4_10UnderscoreESY_SY_EEEEENS4_13SM90_TMA_LOADENS4_14ComposedLayoutINS4_7SwizzleILi3ELi4ELi3EEENS4_18smem_ptr_flag_bitsILi8EEENSS_INS5_IJNSA_ILi8EEESG_EEENS5_IJSG_SB_EEEEEEEvNS4_8identityES11_S1B_vS1C_EENS_8epilogue10collective6detail29Sm90TmaWarpSpecializedAdapterINS1F_15DefaultEpilogueISI_SJ_SJ_NS1E_6thread17LinearCombinationISI_Li1EffLNS1J_9ScaleType4KindE0ELNS_15FloatRoundStyleE2ESI_EENS1_15EpilogueDefaultEEEEEvvEEEEvNT_6ParamsE:
[----:B------:R-:W0:Y:S02]  /*0000*/  LDC R1, c[0x0][0x28] ;  /* 0x00000a00ff017b82 */ /* 0x000e240000000800 */
[----:B0-----:R-:W-:Y:S01]  /*0010*/  VIADD R1, R1, 0xfffff340 ;  /* 0xfffff34001017836 */ /* 0x001fe20000000000 */
[----:B------:R-:W0:Y:S01]  /*0020*/  S2R R2, SR_TID.X ;  /* 0x0000000000027919 */ /* 0x000e220000002100 */
[----:B------:R-:W-:Y:S01]  /*0030*/  ELECT P0, URZ, PT ;  /* 0x00000000003f782f */ /* 0x000fe20003800000 */
[----:B------:R-:W-:Y:S01]  /*0040*/  BSSY B0, `(.L_x_0) ;  /* 0x0000015000007945 */ /* 0x000fe20003800000 */
[--C-:B0-----:R-:W-:Y:S02]  /*0050*/  SHF.R.U32.HI R0, RZ, 0x5, R2.reuse ;  /* 0x00000005ff007819 */ /* 0x101fe40000011602 */
[----:B------:R-:W-:-:S03]  /*0060*/  SHF.R.U32.HI R2, RZ, 0x7, R2 ;  /* 0x00000007ff027819 */ /* 0x000fc60000011602 */
[----:B------:R-:W0:Y:S04]  /*0070*/  SHFL.IDX PT, R3, R0, RZ, 0x1f ;  /* 0x00001fff00037589 */ /* 0x000e2800000e0000 */
[----:B------:R-:W1:Y:S01]  /*0080*/  SHFL.IDX PT, R2, R2, RZ, 0x1f ;  /* 0x00001fff02027589 */ /* 0x000e6200000e0000 */
[----:B0-----:R-:W-:Y:S02]  /*0090*/  R2UR UR4, R3 ;  /* 0x00000000030472ca */ /* 0x001fe400000e0000 */
[----:B-1----:R-:W-:-:S11]  /*00a0*/  R2UR UR6, R2 ;  /* 0x00000000020672ca */ /* 0x002fd600000e0000 */
[----:B------:R-:W-:Y:S02]  /*00b0*/  USHF.R.S32.HI UR5, URZ, 0x1f, UR4 ;  /* 0x0000001f3f057899 */ /* 0x000fe40008011404 */
[----:B------:R-:W-:Y:S02]  /*00c0*/  ISETP.NE.OR P0, PT, RZ, UR4, !P0 ;  /* 0x00000004ff007c0c */ /* 0x000fe4000c705670 */
[----:B------:R-:W-:-:S04]  /*00d0*/  ULEA.HI UR5, UR5, UR4, URZ, 0x2 ;  /* 0x0000000405057291 */ /* 0x000fc8000f8f103f */
[----:B------:R-:W-:-:S04]  /*00e0*/  ULOP3.LUT UR5, UR5, 0xfffffffc, URZ, 0xc0, !UPT ;  /* 0xfffffffc05057892 */ /* 0x000fc8000f8ec03f */
[----:B------:R-:W-:-:S03]  /*00f0*/  UIADD3 UR8, UR4, -UR5, URZ ;  /* 0x8000000504087290 */ /* 0x000fc6000fffe03f */
[----:B------:R-:W-:Y:S09]  /*0100*/  @P0 BRA `(.L_x_1) ;  /* 0x0000000000200947 */ /* 0x000ff20003800000 */
[----:B------:R-:W-:Y:S02]  /*0110*/  ULDC.64 UR4, c[0x0][0x198] ;  /* 0x0000660000047ab9 */ /* 0x000fe40000000a00 */
[----:B------:R-:W-:Y:S02]  /*0120*/  UIADD3 UR10, UP0, UR4, 0xf0, URZ ;  /* 0x000000f0040a7890 */ /* 0x000fe4000ff1e03f */
[----:B------:R-:W-:Y:S02]  /*0130*/  UIADD3 UR4, UP1, UR4, 0x1f0, URZ ;  /* 0x000001f004047890 */ /* 0x000fe4000ff3e03f */
[----:B------:R-:W-:Y:S02]  /*0140*/  UIADD3.X UR11, URZ, UR5, URZ, UP0, !UPT ;  /* 0x000000053f0b7290 */ /* 0x000fe400087fe43f */
[----:B------:R-:W-:-:S07]  /*0150*/  UIADD3.X UR5, URZ, UR5, URZ, UP1, !UPT ;  /* 0x000000053f057290 */ /* 0x000fce0008ffe43f */
[----:B------:R0:W-:Y:S02]  /*0160*/  UTMACCTL.PF [UR10] ;  /* 0x000000000a0079b9 */ /* 0x0001e40008040000 */
[----:B------:R0:W-:Y:S02]  /*0170*/  UTMACCTL.PF [UR4] ;  /* 0x00000000040079b9 */ /* 0x0001e40008040000 */
[----:B0-----:R-:W-:Y:S01]  /*0180*/  NOP ;  /* 0x0000000000007918 */ /* 0x001fe20000000000 */
.L_x_1:
[----:B------:R-:W-:Y:S05]  /*0190*/  BSYNC B0 ;  /* 0x0000000000007941 */ /* 0x000fea0003800000 */
.L_x_0:
[----:B------:R-:W0:Y:S01]  /*01a0*/  SHFL.IDX PT, R2, R0, RZ, 0x1f ;  /* 0x00001fff00027589 */ /* 0x000e2200000e0000 */
[----:B------:R-:W-:Y:S01]  /*01b0*/  UISETP.NE.AND UP0, UPT, UR8, 0x3, UPT ;  /* 0x000000030800788c */ /* 0x000fe2000bf05270 */
[----:B------:R-:W-:Y:S01]  /*01c0*/  ISETP.NE.AND P1, PT, RZ, UR6, PT ;  /* 0x00000006ff007c0c */ /* 0x000fe2000bf25270 */
[----:B------:R-:W-:Y:S02]  /*01d0*/  UIADD3 UR10, UR6, -0x1, URZ ;  /* 0xffffffff060a7890 */ /* 0x000fe4000fffe03f */
[----:B------:R-:W-:Y:S02]  /*01e0*/  UISETP.EQ.OR UP0, UPT, UR8, URZ, !UP0 ;  /* 0x0000003f0800728c */ /* 0x000fe4000c702670 */
[----:B------:R-:W-:Y:S02]  /*01f0*/  UISETP.GE.U32.AND UP1, UPT, UR10, 0x2, UPT ;  /* 0x000000020a00788c */ /* 0x000fe4000bf26070 */
[----:B------:R-:W-:-:S04]  /*0200*/  UISETP.EQ.AND UP0, UPT, UR6, URZ, UP0 ;  /* 0x0000003f0600728c */ /* 0x000fc80008702270 */
[----:B------:R-:W-:-:S04]  /*0210*/  USEL UR13, URZ, 0x1, !UP0 ;  /* 0x000000013f0d7887 */ /* 0x000fc8000c000000 */
[----:B------:R-:W-:Y:S01]  /*0220*/  USEL UR13, UR13, 0x2, UP1 ;  /* 0x000000020d0d7887 */ /* 0x000fe20008800000 */
[----:B0-----:R-:W-:-:S13]  /*0230*/  ISETP.NE.AND P0, PT, R2, RZ, PT ;  /* 0x000000ff0200720c */ /* 0x001fda0003f05270 */
[----:B------:R-:W-:Y:S05]  /*0240*/  @P0 BRA `(.L_x_2) ;  /* 0x0000000000500947 */ /* 0x000fea0003800000 */
[----:B------:R-:W0:Y:S01]  /*0250*/  S2UR UR9, SR_CgaCtaId ;  /* 0x00000000000979c3 */ /* 0x000e220000008800 */
[----:B------:R-:W-:Y:S01]  /*0260*/  UMOV UR4, 0x400 ;  /* 0x0000040000047882 */ /* 0x000fe20000000000 */
[----:B------:R-:W-:Y:S01]  /*0270*/  UMOV UR5, 0x1 ;  /* 0x0000000100057882 */ /* 0x000fe20000000000 */
[----:B------:R-:W-:Y:S01]  /*0280*/  UMOV UR6, 0x100 ;  /* 0x0000010000067882 */ /* 0x000fe20000000000 */
[----:B------:R-:W-:Y:S01]  /*0290*/  ELECT P0, URZ, PT ;  /* 0x00000000003f782f */ /* 0x000fe20003800000 */
[----:B------:R-:W-:-:S04]  /*02a0*/  UIADD3 UR6, -UR6, 0x100000, URZ ;  /* 0x0010000006067890 */ /* 0x000fc8000fffe13f */
[----:B------:R-:W-:Y:S02]  /*02b0*/  USHF.L.U32 UR7, UR6, 0xb, URZ ;  /* 0x0000000b06077899 */ /* 0x000fe4000800063f */
[----:B------:R-:W-:Y:S02]  /*02c0*/  USHF.L.U32 UR6, UR6, 0x1, URZ ;  /* 0x0000000106067899 */ /* 0x000fe4000800063f */
[----:B0-----:R-:W-:Y:S02]  /*02d0*/  ULEA UR9, UR9, UR4, 0x18 ;  /* 0x0000000409097291 */ /* 0x001fe4000f8ec03f */
[----:B------:R-:W-:-:S04]  /*02e0*/  UIADD3 UR4, -UR5, 0x100000, URZ ;  /* 0x0010000005047890 */ /* 0x000fc8000fffe13f */
[----:B------:R-:W-:Y:S02]  /*02f0*/  USHF.L.U32 UR5, UR4, 0xb, URZ ;  /* 0x0000000b04057899 */ /* 0x000fe4000800063f */
[----:B------:R-:W-:Y:S01]  /*0300*/  USHF.L.U32 UR4, UR4, 0x1, URZ ;  /* 0x0000000104047899 */ /* 0x000fe2000800063f */
[----:B------:R-:W0:Y:S11]  /*0310*/  FENCE.VIEW.ASYNC.S ;  /* 0x00000000000073c6 */ /* 0x000e360000000000 */
[----:B0-----:R0:W1:Y:S01]  /*0320*/  SYNCS.EXCH.64 URZ, [UR9], UR4 ;  /* 0x00000004093f75b2 */ /* 0x0010620008000100 */
[----:B------:R0:W2:Y:S01]  /*0330*/  SYNCS.EXCH.64 URZ, [UR9+0x18], UR6 ;  /* 0x00001806093f75b2 */ /* 0x0000a20008000100 */
[----:B------:R0:W3:Y:S01]  /*0340*/  SYNCS.EXCH.64 URZ, [UR9+0x8], UR4 ;  /* 0x00000804093f75b2 */ /* 0x0000e20008000100 */
[----:B------:R0:W4:Y:S01]  /*0350*/  SYNCS.EXCH.64 URZ, [UR9+0x20], UR6 ;  /* 0x00002006093f75b2 */ /* 0x0001220008000100 */
[----:B------:R0:W0:Y:S01]  /*0360*/  SYNCS.EXCH.64 URZ, [UR9+0x10], UR4 ;  /* 0x00001004093f75b2 */ /* 0x0000220008000100 */
[----:B------:R0:W0:Y:S01]  /*0370*/  SYNCS.EXCH.64 URZ, [UR9+0x28], UR6 ;  /* 0x00002806093f75b2 */ /* 0x0000220008000100 */
[----:B------:R-:W-:Y:S01]  /*0380*/  NOP ;  /* 0x0000000000007918 */ /* 0x000fe20000000000 */
.L_x_2:
[----:B------:R-:W5:Y:S01]  /*0390*/  LDC R2, c[0x0][0x65c] ;  /* 0x00019700ff027b82 */ /* 0x000f620000000800 */
[----:B------:R-:W1:Y:S01]  /*03a0*/  SHFL.IDX PT, R0, R0, RZ, 0x1f ;  /* 0x00001fff00007589 */ /* 0x000e6200000e0000 */
[----:B------:R-:W-:Y:S01]  /*03b0*/  ELECT P0, URZ, PT ;  /* 0x00000000003f782f */ /* 0x000fe20003800000 */
[----:B------:R-:W-:Y:S01]  /*03c0*/  IMAD.MOV.U32 R3, RZ, RZ, RZ ;  /* 0x000000ffff037224 */ /* 0x000fe200078e00ff */
[----:B0-----:R-:W-:Y:S01]  /*03d0*/  UMOV UR4, 0x20 ;  /* 0x0000002000047882 */ /* 0x001fe20000000000 */
[----:B------:R-:W0:Y:S01]  /*03e0*/  S2R R11, SR_CTAID.Y ;  /* 0x00000000000b7919 */ /* 0x000e220000002600 */
[----:B------:R-:W-:Y:S01]  /*03f0*/  NOP ;  /* 0x0000000000007918 */ /* 0x000fe20000000000 */
[----:B------:R-:W-:Y:S01]  /*0400*/  NOP ;  /* 0x0000000000007918 */ /* 0x000fe20000000000 */
[----:B-----5:R-:W-:Y:S02]  /*0410*/  ISETP.NE.AND P4, PT, R2, 0x1, PT ;  /* 0x000000010200780c */ /* 0x020fe40003f85270 */
[----:B------:R-:W5:Y:S01]  /*0420*/  S2R R2, SR_CTAID.X ;  /* 0x0000000000027919 */ /* 0x000f620000002500 */
[----:B-1----:R-:W-:-:S10]  /*0430*/  ISETP.NE.OR P0, PT, R0, RZ, !P0 ;  /* 0x000000ff0000720c */ /* 0x002fd40004705670 */
[----:B------:R-:W5:Y:S01]  /*0440*/  @P4 LDC R7, c[0x0][0x10] ;  /* 0x00000400ff074b82 */ /* 0x000f620000000800 */
[----:B0-----:R-:W-:Y:S02]  /*0450*/  @P4 IMAD.MOV.U32 R4, RZ, RZ, R11 ;  /* 0x000000ffff044224 */ /* 0x001fe400078e000b */
[----:B------:R-:W-:Y:S01]  /*0460*/  VOTEU.ALL UP0, P0 ;  /* 0x00000000003f7886 */ /* 0x000fe20000000000 */
[----:B------:R-:W-:Y:S01]  /*0470*/  @P4 IMAD.MOV.U32 R5, RZ, RZ, RZ ;  /* 0x000000ffff054224 */ /* 0x000fe200078e00ff */
[----:B------:R-:W-:Y:S01]  /*0480*/  VOTEU.ALL UP1, P0 ;  /* 0x00000000003f7886 */ /* 0x000fe20000020000 */
[----:B------:R-:W-:Y:S02]  /*0490*/  @P4 IMAD.MOV.U32 R13, RZ, RZ, RZ ;  /* 0x000000ffff0d4224 */ /* 0x000fe400078e00ff */
[----:B------:R-:W0:Y:S01]  /*04a0*/  @!P4 LDC R9, c[0x0][0xc] ;  /* 0x00000300ff09cb82 */ /* 0x000e220000000800 */
[----:B------:R-:W-:Y:S01]  /*04b0*/  @!UP0 UMOV UR6, 0x400 ;  /* 0x0000040000068882 */ /* 0x000fe20000000000 */
[----:B------:R-:W-:-:S04]  /*04c0*/  @!UP0 UIADD3 UR4, -UR4, 0x100000, URZ ;  /* 0x0010000004048890 */ /* 0x000fc8000fffe13f */
[----:B------:R-:W-:Y:S02]  /*04d0*/  @!UP0 USHF.L.U32 UR5, UR4, 0xb, URZ ;  /* 0x0000000b04058899 */ /* 0x000fe4000800063f */
[----:B------:R-:W-:Y:S01]  /*04e0*/  @!UP0 USHF.L.U32 UR4, UR4, 0x1, URZ ;  /* 0x0000000104048899 */ /* 0x000fe2000800063f */
[----:B------:R-:W1:Y:S01]  /*04f0*/  @!UP0 S2UR UR7, SR_CgaCtaId ;  /* 0x00000000000789c3 */ /* 0x000e620000008800 */
[----:B-----5:R-:W-:-:S04]  /*0500*/  @P4 IMAD.WIDE.U32 R6, R2, R7, R4 ;  /* 0x0000000702064225 */ /* 0x020fc800078e0004 */
[----:B------:R-:W-:Y:S02]  /*0510*/  @P4 IMAD.MOV.U32 R10, RZ, RZ, R6 ;  /* 0x000000ffff0a4224 */ /* 0x000fe400078e0006 */
[----:B------:R-:W-:Y:S02]  /*0520*/  @P4 IMAD.IADD R14, R7, 0x1, R13 ;  /* 0x00000001070e4824 */ /* 0x000fe400078e020d */
[----:B0-----:R-:W-:-:S04]  /*0530*/  @!P4 IMAD.WIDE.U32 R4, R9, R11, R2 ;  /* 0x0000000b0904c225 */ /* 0x001fc800078e0002 */
[----:B------:R-:W-:Y:S02]  /*0540*/  @!P4 IMAD.MOV.U32 R10, RZ, RZ, R4 ;  /* 0x000000ffff0ac224 */ /* 0x000fe400078e0004 */
[----:B------:R-:W-:Y:S01]  /*0550*/  @!P4 IMAD.MOV.U32 R14, RZ, RZ, R5 ;  /* 0x000000ffff0ec224 */ /* 0x000fe200078e0005 */
[----:B-1----:R-:W-:Y:S02]  /*0560*/  @!UP0 ULEA UR6, UR7, UR6, 0x18 ;  /* 0x0000000607068291 */ /* 0x002fe4000f8ec03f */
[----:B------:R0:W-:Y:S01]  /*0570*/  STL [R1+0x454], R10 ;  /* 0x0004540a01007387 */ /* 0x0001e20000100800 */
[----:B------:R-:W-:-:S03]  /*0580*/  VOTEU.ALL UP0, P0 ;  /* 0x00000000003f7886 */ /* 0x000fc60000000000 */
[----:B------:R0:W-:Y:S04]  /*0590*/  STL [R1+0x450], R14 ;  /* 0x0004500e01007387 */ /* 0x0001e80000100800 */
[----:B------:R-:W1:Y:S02]  /*05a0*/  FENCE.VIEW.ASYNC.S ;  /* 0x00000000000073c6 */ /* 0x000e640000000000 */
[----:B-1----:R0:W2:Y:S01]  /*05b0*/  @!UP0 SYNCS.EXCH.64 URZ, [UR6+0x40], UR4 ;  /* 0x00004004063f85b2 */ /* 0x0020a20008000100 */
[----:B------:R0:W2:Y:S01]  /*05c0*/  @!UP1 SYNCS.EXCH.64 URZ, [UR6+0x48], UR4 ;  /* 0x00004804063f95b2 */ /* 0x0000a20008000100 */
[----:B------:R-:W-:Y:S01]  /*05d0*/  NOP ;  /* 0x0000000000007918 */ /* 0x000fe20000000000 */
[----:B--234-:R-:W-:Y:S06]  /*05e0*/  BAR.SYNC.DEFER_BLOCKING 0x0 ;  /* 0x0000000000007b1d */ /* 0x01cfec0000010000 */
[----:B0-----:R-:W-:Y:S05]  /*05f0*/  @!P1 BRA `(.L_x_3) ;  /* 0x0000027c00089947 */ /* 0x001fea0003800000 */
[----:B------:R-:W-:-:S06]  /*0600*/  UISETP.GT.U32.AND UP0, UPT, UR10, 0x1, UPT ;  /* 0x000000010a00788c */ /* 0x000fcc000bf04070 */
[----:B------:R-:W-:-:S13]  /*0610*/  PLOP3.LUT P0, PT, PT, PT, UP0, 0x80, 0x0 ;  /* 0x000000000000781c */ /* 0x000fda0003f0f008 */
[----:B------:R-:W-:Y:S05]  /*0620*/  @P0 EXIT ;  /* 0x000000000000094d */ /* 0x000fea0003800000 */
[----:B------:R-:W-:Y:S01]  /*0630*/  IMAD.MOV.U32 R5, RZ, RZ, -0x1 ;  /* 0xffffffffff057424 */ /* 0x000fe200078e00ff */
[----:B------:R-:W-:Y:S01]  /*0640*/  ULDC.64 UR4, c[0x0][0x650] ;  /* 0x0001940000047ab9 */ /* 0x000fe20000000a00 */
[----:B------:R-:W-:Y:S01]  /*0650*/  IMAD.MOV.U32 R4, RZ, RZ, -0x1 ;  /* 0xffffffffff047424 */ /* 0x000fe200078e00ff */
[----:B------:R-:W-:Y:S01]  /*0660*/  ISETP.GE.U32.AND P0, PT, R10, UR4, PT ;  /* 0x000000040a007c0c */ /* 0x000fe2000bf06070 */
[----:B------:R-:W-:Y:S01]  /*0670*/  UMOV UR9, 0xffffffff ;  /* 0xffffffff00097882 */ /* 0x000fe20000000000 */
[----:B------:R0:W-:Y:S01]  /*0680*/  STL [R1+0x45c], R5 ;  /* 0x00045c0501007387 */ /* 0x0001e20000100800 */
[----:B------:R-:W-:Y:S02]  /*0690*/  PRMT R0, RZ, 0x7610, R0 ;  /* 0x00007610ff007816 */ /* 0x000fe40000000000 */
[----:B------:R-:W-:Y:S01]  /*06a0*/  ISETP.GE.U32.AND.EX P0, PT, R14, UR5, PT, P0 ;  /* 0x000000050e007c0c */ /* 0x000fe2000bf06100 */
[----:B------:R0:W-:-:S12]  /*06b0*/  STL [R1+0x458], R4 ;  /* 0x0004580401007387 */ /* 0x0001d80000100800 */
[----:B0-----:R-:W-:Y:S05]  /*06c0*/  @P0 BRA `(.L_x_4) ;  /* 0x00000004006c0947 */ /* 0x001fea0003800000 */
[----:B------:R-:W-:Y:S01]  /*06d0*/  ULDC.64 UR14, c[0x0][0x628] ;  /* 0x00018a00000e7ab9 */ /* 0x000fe20000000a00 */
[----:B------:R-:W0:Y:S01]  /*06e0*/  LDC.64 R12, c[0x0][0x620] ;  /* 0x00018800ff0c7b82 */ /* 0x000e220000000a00 */
[----:B------:R-:W-:Y:S01]  /*06f0*/  ISETP.NE.U32.AND P0, PT, RZ, UR14, PT ;  /* 0x0000000eff007c0c */ /* 0x000fe2000bf05070 */
[----:B------:R-:W-:Y:S01]  /*0700*/  ULDC UR11, c[0x0][0x630] ;  /* 0x00018c00000b7ab9 */ /* 0x000fe20000000800 */
[----:B------:R-:W-:Y:S02]  /*0710*/  R2UR UR4, R10 ;  /* 0x000000000a0472ca */ /* 0x000fe400000e0000 */
[----:B------:R-:W-:Y:S02]  /*0720*/  ISETP.NE.AND.EX P0, PT, RZ, UR15, PT, P0 ;  /* 0x0000000fff007c0c */ /* 0x000fe4000bf05300 */
[----:B------:R-:W-:-:S11]  /*0730*/  R2UR UR5, R14 ;  /* 0x000000000e0572ca */ /* 0x000fd600000e0000 */
[----:B------:R-:W-:Y:S05]  /*0740*/  @!P0 BRA `(.L_x_5) ;  /* 0x0000000000308947 */ /* 0x000fea0003800000 */
[----:B------:R-:W-:Y:S01]  /*0750*/  R2UR UR4, R10 ;  /* 0x000000000a0472ca */ /* 0x000fe200000e0000 */
[----:B------:R-:W-:Y:S01]  /*0760*/  ULDC UR8, c[0x0][0x634] ;  /* 0x00018d0000087ab9 */ /* 0x000fe20000000800 */
[----:B------:R-:W-:-:S11]  /*0770*/  R2UR UR10, R14 ;  /* 0x000000000e0a72ca */ /* 0x000fd600000e0000 */
[----:B------:R-:W-:-:S04]  /*0780*/  UIADD3 UR8, UP0, UR4, UR8, URZ ;  /* 0x0000000804087290 */ /* 0x000fc8000ff1e03f */
[----:B------:R-:W-:-:S04]  /*0790*/  UIADD3.X UR10, URZ, UR10, URZ, UP0, !UPT ;  /* 0x0000000a3f0a7290 */ /* 0x000fc800087fe43f */
[----:B------:R-:W-:-:S04]  /*07a0*/  UIMAD.WIDE.U32 UR4, UR10, UR14, URZ ;  /* 0x0000000e0a0472a5 */ /* 0x000fc8000f8e003f */
[----:B------:R-:W-:Y:S02]  /*07b0*/  UIMAD.WIDE.U32 UR6, UP0, UR8, UR15, UR4 ;  /* 0x0000000f080672a5 */ /* 0x000fe4000f800004 */
[----:B------:R-:W-:Y:S02]  /*07c0*/  UIMAD.WIDE.U32 UR4, UR8, UR14, URZ ;  /* 0x0000000e080472a5 */ /* 0x000fe4000f8e003f */
[----:B------:R-:W-:Y:S02]  /*07d0*/  UIADD3.X UR9, URZ, URZ, URZ, UP0, !UPT ;  /* 0x0000003f3f097290 */ /* 0x000fe400087fe43f */
[----:B------:R-:W-:Y:S01]  /*07e0*/  UIADD3 URZ, UP0, UR5, UR6, URZ ;  /* 0x00000006053f7290 */ /* 0x000fe2000ff1e03f */
[----:B------:R-:W-:-:S03]  /*07f0*/  UMOV UR8, UR7 ;  /* 0x0000000700087c82 */ /* 0x000fc60008000000 */
[----:B------:R-:W-:-:S12]  /*0800*/  UIMAD.WIDE.U32.X UR4, UR10, UR15, UR8, UP0 ;  /* 0x0000000f0a0472a5 */ /* 0x000fd800080e0408 */
.L_x_5:
[----:B------:R-:W-:Y:S01]  /*0810*/  USHF.R.U64 UR9, UR4, UR11, UR5 ;  /* 0x0000000b04097299 */ /* 0x000fe20008001205 */
[----:B------:R-:W1:Y:S01]  /*0820*/  LDC R8, c[0x0][0x618] ;  /* 0x00018600ff087b82 */ /* 0x000e620000000800 */
[----:B------:R-:W-:Y:S01]  /*0830*/  USHF.R.U32.HI UR4, URZ, UR11, UR5 ;  /* 0x0000000b3f047299 */ /* 0x000fe20008011605 */
[----:B------:R-:W-:Y:S01]  /*0840*/  I2FP.F32.U32 R0, R2 ;  /* 0x0000000200007245 */ /* 0x000fe20000201000 */
[----:B------:R-:W-:Y:S01]  /*0850*/  IMAD.MOV.U32 R4, RZ, RZ, R10 ;  /* 0x000000ffff047224 */ /* 0x000fe200078e000a */
[----:B------:R-:W-:Y:S01]  /*0860*/  ULDC UR5, c[0x0][0x150] ;  /* 0x0000540000057ab9 */ /* 0x000fe20000000800 */
[----:B------:R-:W-:Y:S01]  /*0870*/  IADD3 R7, P0, RZ, -UR9, RZ ;  /* 0x80000009ff077c10 */ /* 0x000fe2000ff1e0ff */
[----:B------:R-:W-:Y:S02]  /*0880*/  IMAD.MOV.U32 R5, RZ, RZ, R14 ;  /* 0x000000ffff057224 */ /* 0x000fe400078e000e */
[----:B------:R-:W-:Y:S01]  /*0890*/  FMUL R0, R0, UR5 ;  /* 0x0000000500007c20 */ /* 0x000fe20008400000 */
[----:B------:R-:W2:Y:S01]  /*08a0*/  LDC.64 R20, c[0x0][0x640] ;  /* 0x00019000ff147b82 */ /* 0x000ea20000000a00 */
[----:B------:R-:W-:Y:S01]  /*08b0*/  IMAD.X R9, RZ, RZ, ~UR4, P0 ;  /* 0x80000004ff097e24 */ /* 0x000fe200080e06ff */
[----:B------:R-:W-:Y:S01]  /*08c0*/  ULDC UR4, c[0x0][0x154] ;  /* 0x0000550000047ab9 */ /* 0x000fe20000000800 */
[----:B0-----:R-:W-:-:S02]  /*08d0*/  IMAD.WIDE.U32 R4, R7, R12, R4 ;  /* 0x0000000c07047225 */ /* 0x001fc400078e0004 */
[----:B------:R-:W0:Y:S03]  /*08e0*/  F2I.U32.TRUNC.NTZ R0, R0 ;  /* 0x0000000000007305 */ /* 0x000e26000020f000 */
[----:B------:R-:W3:Y:S01]  /*08f0*/  LDC R3, c[0x0][0x144] ;  /* 0x00005100ff037b82 */ /* 0x000ee20000000800 */
[----:B------:R-:W-:-:S04]  /*0900*/  IMAD R6, R9, R12, RZ ;  /* 0x0000000c09067224 */ /* 0x000fc800078e02ff */
[----:B------:R-:W-:-:S03]  /*0910*/  IMAD R7, R7, R13, R6 ;  /* 0x0000000d07077224 */ /* 0x000fc600078e0206 */
[----:B------:R-:W4:Y:S01]  /*0920*/  LDC R10, c[0x0][0x608] ;  /* 0x00018200ff0a7b82 */ /* 0x000f220000000800 */
[----:B------:R-:W-:Y:S02]  /*0930*/  IMAD.IADD R5, R5, 0x1, R7 ;  /* 0x0000000105057824 */ /* 0x000fe400078e0207 */
[----:B------:R-:W-:Y:S02]  /*0940*/  IMAD.MOV.U32 R7, RZ, RZ, -0x1 ;  /* 0xffffffffff077424 */ /* 0x000fe400078e00ff */
[----:B0-----:R-:W-:Y:S01]  /*0950*/  IMAD.MOV R6, RZ, RZ, -R0 ;  /* 0x000000ffff067224 */ /* 0x001fe200078e0a00 */
[----:B-1----:R-:W-:Y:S02]  /*0960*/  SHF.R.U64 R14, R4, R8, R5 ;  /* 0x00000008040e7219 */ /* 0x002fe40000001205 */
[----:B------:R-:W0:Y:S01]  /*0970*/  LDC R18, c[0x0][0x658] ;  /* 0x00019600ff127b82 */ /* 0x000e220000000800 */
[----:B------:R-:W-:Y:S02]  /*0980*/  I2FP.F32.U32 R4, R11 ;  /* 0x0000000b00047245 */ /* 0x000fe40000201000 */
[----:B--2---:R-:W-:-:S02]  /*0990*/  ISETP.NE.U32.AND P0, PT, R20, RZ, PT ;  /* 0x000000ff1400720c */ /* 0x004fc40003f05070 */
[----:B------:R-:W-:Y:S01]  /*09a0*/  SHF.R.U32.HI R5, RZ, R8, R5 ;  /* 0x00000008ff057219 */ /* 0x000fe20000011605 */
[----:B------:R-:W-:Y:S01]  /*09b0*/  FMUL R4, R4, UR4 ;  /* 0x0000000404047c20 */ /* 0x000fe20008400000 */
[----:B------:R-:W-:Y:S01]  /*09c0*/  ISETP.NE.AND.EX P0, PT, R21, RZ, PT, P0 ;  /* 0x000000ff1500720c */ /* 0x000fe20003f05300 */
[----:B------:R-:W1:Y:S01]  /*09d0*/  LDC R12, c[0x0][0x148] ;  /* 0x00005200ff0c7b82 */ /* 0x000e620000000800 */
[----:B---3--:R-:W-:-:S07]  /*09e0*/  IMAD R0, R3, R6, R2 ;  /* 0x0000000603007224 */ /* 0x008fce00078e0202 */
[----:B------:R-:W2:Y:S01]  /*09f0*/  LDC R16, c[0x0][0x600] ;  /* 0x00018000ff107b82 */ /* 0x000ea20000000800 */
[-CC-:B----4-:R-:W-:Y:S02]  /*0a00*/  SHF.R.U64 R22, R14, R10.reuse, R5.reuse ;  /* 0x0000000a0e167219 */ /* 0x190fe40000001205 */
[----:B------:R-:W-:Y:S01]  /*0a10*/  SHF.R.U32.HI R3, RZ, R10, R5 ;  /* 0x0000000aff037219 */ /* 0x000fe20000011605 */
[----:B------:R-:W-:Y:S01]  /*0a20*/  IMAD.MOV.U32 R5, RZ, RZ, 0x1 ;  /* 0x00000001ff057424 */ /* 0x000fe200078e00ff */
[----:B------:R3:W4:Y:S03]  /*0a30*/  F2I.U32.TRUNC.NTZ R10, R4 ;  /* 0x00000004000a7305 */ /* 0x000726000020f000 */
[----:B------:R-:W1:Y:S01]  /*0a40*/  LDC R15, c[0x0][0x648] ;  /* 0x00019200ff0f7b82 */ /* 0x000e620000000800 */
[-C--:B0-----:R-:W-:Y:S02]  /*0a50*/  SHF.L.U32 R2, R7, R18.reuse, RZ ;  /* 0x0000001207027219 */ /* 0x081fe400000006ff */
[----:B------:R-:W-:-:S02]  /*0a60*/  SHF.R.U64 R24, R22, R18, R3 ;  /* 0x0000001216187219 */ /* 0x000fc40000001203 */
[----:B------:R-:W-:Y:S02]  /*0a70*/  LOP3.LUT R9, RZ, R2, RZ, 0x33, !PT ;  /* 0x00000002ff097212 */ /* 0x000fe400078e33ff */
[-C--:B------:R-:W-:Y:S01]  /*0a80*/  SHF.R.U32.HI R3, RZ, R18.reuse, R3 ;  /* 0x00000012ff037219 */ /* 0x080fe20000011603 */
[----:B------:R-:W0:Y:S01]  /*0a90*/  LDC R17, c[0x0][0x638] ;  /* 0x00018e00ff117b82 */ /* 0x000e220000000800 */
[----:B------:R-:W-:Y:S01]  /*0aa0*/  SHF.L.U32 R8, R5, R18, RZ ;  /* 0x0000001205087219 */ /* 0x000fe200000006ff */
[----:B------:R-:W-:-:S06]  /*0ab0*/  IMAD.MOV.U32 R2, RZ, RZ, R24 ;  /* 0x000000ffff027224 */ /* 0x000fcc00078e0018 */
[----:B------:R-:W0:Y:S01]  /*0ac0*/  LDC R19, c[0x0][0x610] ;  /* 0x00018400ff137b82 */ /* 0x000e220000000800 */
[----:B---34-:R-:W-:Y:S05]  /*0ad0*/  @!P0 BRA `(.L_x_6) ;  /* 0x0000000000288947 */ /* 0x018fea0003800000 */
[----:B------:R-:W3:Y:S02]  /*0ae0*/  LDC R7, c[0x0][0x64c] ;  /* 0x00019300ff077b82 */ /* 0x000ee40000000800 */
[----:B---3--:R-:W-:-:S05]  /*0af0*/  IADD3 R7, P0, R24, R7, RZ ;  /* 0x0000000718077210 */ /* 0x008fca0007f1e0ff */
[----:B------:R-:W-:-:S04]  /*0b00*/  IMAD.X R13, RZ, RZ, R3, P0 ;  /* 0x000000ffff0d7224 */ /* 0x000fc800000e0603 */
[----:B------:R-:W-:-:S04]  /*0b10*/  IMAD.WIDE.U32 R2, R13, R20, RZ ;  /* 0x000000140d027225 */ /* 0x000fc800078e00ff */
[----:B------:R-:W-:-:S04]  /*0b20*/  IMAD.WIDE.U32 R4, P0, R7, R21, R2 ;  /* 0x0000001507047225 */ /* 0x000fc80007800002 */
[----:B------:R-:W-:-:S04]  /*0b30*/  IMAD.WIDE.U32 R2, R7, R20, RZ ;  /* 0x0000001407027225 */ /* 0x000fc800078e00ff */
[----:B------:R-:W-:Y:S01]  /*0b40*/  IMAD.X R7, RZ, RZ, RZ, P0 ;  /* 0x000000ffff077224 */ /* 0x000fe200000e06ff */
[----:B------:R-:W-:Y:S01]  /*0b50*/  IADD3 RZ, P0, R3, R4, RZ ;  /* 0x0000000403ff7210 */ /* 0x000fe20007f1e0ff */
[----:B------:R-:W-:-:S04]  /*0b60*/  IMAD.MOV.U32 R6, RZ, RZ, R5 ;  /* 0x000000ffff067224 */ /* 0x000fc800078e0005 */
[----:B------:R-:W-:-:S08]  /*0b70*/  IMAD.WIDE.U32.X R2, R13, R21, R6, P0 ;  /* 0x000000150d027225 */ /* 0x000fd000000e0406 */
.L_x_6:
[----:B-1----:R-:W-:Y:S01]  /*0b80*/  SHF.R.U64 R2, R2, R15, R3 ;  /* 0x0000000f02027219 */ /* 0x002fe20000001203 */
[----:B--2---:R-:W-:Y:S01]  /*0b90*/  VIADD R3, R16, 0xffffffff ;  /* 0xffffffff10037836 */ /* 0x004fe20000000000 */
[----:B------:R-:W-:Y:S01]  /*0ba0*/  LOP3.LUT R9, R22, R9, RZ, 0xc0, !PT ;  /* 0x0000000916097212 */ /* 0x000fe200078ec0ff */
[----:B------:R-:W-:Y:S02]  /*0bb0*/  IMAD.MOV R10, RZ, RZ, -R10 ;  /* 0x000000ffff0a7224 */ /* 0x000fe400078e0a0a */
[----:B------:R-:W-:Y:S01]  /*0bc0*/  IMAD.MOV R4, RZ, RZ, -R2 ;  /* 0x000000ffff047224 */ /* 0x000fe200078e0a02 */
[----:B------:R-:W-:Y:S01]  /*0bd0*/  LOP3.LUT R14, R14, R3, RZ, 0xc0, !PT ;  /* 0x000000030e0e7212 */ /* 0x000fe200078ec0ff */
[----:B------:R-:W-:Y:S02]  /*0be0*/  @P4 IMAD R0, R12, R10, R11 ;  /* 0x0000000a0c004224 */ /* 0x000fe400078e020b */
[----:B------:R-:W-:Y:S02]  /*0bf0*/  IMAD R9, R8, R2, R9 ;  /* 0x0000000208097224 */ /* 0x000fe400078e0209 */
[----:B0-----:R-:W-:-:S02]  /*0c00*/  IMAD R3, R4, R17, R24 ;  /* 0x0000001104037224 */ /* 0x001fc400078e0218 */
[----:B------:R-:W-:Y:S02]  /*0c10*/  IMAD R2, R9, R19, R0 ;  /* 0x0000001309027224 */ /* 0x000fe400078e0200 */
[----:B------:R-:W-:Y:S02]  /*0c20*/  IMAD R3, R3, R16, R14 ;  /* 0x0000001003037224 */ /* 0x000fe400078e020e */
[----:B------:R-:W-:-:S03]  /*0c30*/  IMAD.MOV.U32 R0, RZ, RZ, 0x1 ;  /* 0x00000001ff007424 */ /* 0x000fc600078e00ff */
[----:B------:R-:W-:Y:S02]  /*0c40*/  SEL R4, R3, R2, !P4 ;  /* 0x0000000203047207 */ /* 0x000fe40006000000 */
[----:B------:R-:W-:-:S03]  /*0c50*/  SEL R2, R2, R3, !P4 ;  /* 0x0000000302027207 */ /* 0x000fc60006000000 */
[----:B------:R0:W-:Y:S04]  /*0c60*/  STL [R1+0x458], R4 ;  /* 0x0004580401007387 */ /* 0x0001e80000100800 */
[----:B------:R0:W-:Y:S02]  /*0c70*/  STL [R1+0x45c], R2 ;  /* 0x00045c0201007387 */ /* 0x0001e40000100800 */
.L_x_4:
[----:B------:R-:W-:-:S08]  /*0c80*/  NOP ;  /* 0x0000000000007918 */ /* 0x000fd00000000000 */
[----:B------:R-:W1:Y:S02]  /*0c90*/  USETMAXREG.TRY_ALLOC.CTAPOOL UP0, 0xf0 ;  /* 0x000000f0000079c8 */ /* 0x000e640008000600 */
[----:B-1----:R-:W-:-:S13]  /*0ca0*/  PLOP3.LUT P0, PT, PT, PT, UP0, 0x80, 0x0 ;  /* 0x000000000000781c */ /* 0x002fda0003f0f008 */
[----:B------:R-:W-:Y:S05]  /*0cb0*/  @!P0 BRA `(.L_x_4) ;  /* 0xfffffffc00f08947 */ /* 0x000fea000383ffff */
[----:B------:R-:W-:Y:S01]  /*0cc0*/  ULDC.64 UR4, c[0x0][0x598] ;  /* 0x0001660000047ab9 */ /* 0x000fe20000000a00 */
[----:B------:R-:W-:Y:S01]  /*0cd0*/  ULDC.64 UR14, c[0x0][0x208] ;  /* 0x00008200000e7ab9 */ /* 0x000fe20000000a00 */
[----:B------:R-:W-:-:S04]  /*0ce0*/  ISETP.NE.U32.AND P0, PT, RZ, UR4, PT ;  /* 0x00000004ff007c0c */ /* 0x000fc8000bf05070 */
[----:B------:R-:W-:-:S13]  /*0cf0*/  ISETP.NE.AND.EX P0, PT, RZ, UR5, PT, P0 ;  /* 0x00000005ff007c0c */ /* 0x000fda000bf05300 */
[----:B------:R-:W-:Y:S05]  /*0d00*/  @!P0 BRA `(.L_x_7) ;  /* 0x0000000000208947 */ /* 0x000fea0003800000 */
[----:B0-----:R-:W0:Y:S02]  /*0d10*/  LDC.64 R2, c[0x0][0x598] ;  /* 0x00016600ff027b82 */ /* 0x001e240000000a00 */
[----:B0-----:R-:W2:Y:S02]  /*0d20*/  LDG.E.64 R2, desc[UR14][R2.64] ;  /* 0x0000000e02027981 */ /* 0x001ea4000c1e1b00 */
[----:B--2---:R-:W-:-:S04]  /*0d30*/  ISETP.NE.U32.AND P0, PT, R2, RZ, PT ;  /* 0x000000ff0200720c */ /* 0x004fc80003f05070 */
[----:B------:R-:W-:-:S13]  /*0d40*/  ISETP.NE.AND.EX P0, PT, R3, RZ, PT, P0 ;  /* 0x000000ff0300720c */ /* 0x000fda0003f05300 */
[----:B------:R-:W-:Y:S05]  /*0d50*/  @!P0 BRA `(.L_x_7) ;  /* 0x00000000000c8947 */ /* 0x000fea0003800000 */
[----:B------:R-:W2:Y:S02]  /*0d60*/  LD.E R2, desc[UR14][R2.64] ;  /* 0x0000000e02027980 */ /* 0x000ea4000c101900 */
[----:B--2---:R-:W-:Y:S01]  /*0d70*/  R2UR UR20, R2 ;  /* 0x00000000021472ca */ /* 0x004fe200000e0000 */
[----:B------:R-:W-:-:S14]  /*0d80*/  BRA `(.L_x_8) ;  /* 0x0000000000247947 */ /* 0x000fdc0003800000 */
.L_x_7:
[----:B------:R-:W-:Y:S02]  /*0d90*/  ULDC.64 UR4, c[0x0][0x588] ;  /* 0x0001620000047ab9 */ /* 0x000fe40000000a00 */
[----:B------:R-:W-:-:S04]  /*0da0*/  ISETP.NE.U32.AND P0, PT, RZ, UR4, PT ;  /* 0x00000004ff007c0c */ /* 0x000fc8000bf05070 */
[----:B------:R-:W-:-:S13]  /*0db0*/  ISETP.NE.AND.EX P0, PT, RZ, UR5, PT, P0 ;  /* 0x00000005ff007c0c */ /* 0x000fda000bf05300 */
[----:B------:R-:W-:Y:S05]  /*0dc0*/  @!P0 BRA `(.L_x_9) ;  /* 0x0000000000108947 */ /* 0x000fea0003800000 */
[----:B0-----:R-:W0:Y:S02]  /*0dd0*/  LDC.64 R2, c[0x0][0x588] ;  /* 0x00016200ff027b82 */ /* 0x001e240000000a00 */
[----:B0-----:R-:W2:Y:S02]  /*0de0*/  LDG.E R2, desc[UR14][R2.64] ;  /* 0x0000000e02027981 */ /* 0x001ea4000c1e1900 */
[----:B--2---:R-:W-:Y:S01]  /*0df0*/  R2UR UR20, R2 ;  /* 0x00000000021472ca */ /* 0x004fe200000e0000 */
[----:B------:R-:W-:-:S14]  /*0e00*/  BRA `(.L_x_8) ;  /* 0x0000000000047947 */ /* 0x000fdc0003800000 */
.L_x_9:
[----:B------:R-:W-:-:S05]  /*0e10*/  ULDC UR20, c[0x0][0x580] ;  /* 0x0001600000147ab9 */ /* 0x000fca0000000800 */
.L_x_8:
[----:B------:R-:W-:Y:S02]  /*0e20*/  ULDC.64 UR4, c[0x0][0x5a0] ;  /* 0x0001680000047ab9 */ /* 0x000fe40000000a00 */
        /* <DEDUP_REMOVED lines=11> */
.L_x_10:
        /* <DEDUP_REMOVED lines=8> */
.L_x_12:
[----:B------:R-:W-:-:S05]  /*0f60*/  ULDC UR21, c[0x0][0x584] ;  /* 0x0001610000157ab9 */ /* 0x000fca0000000800 */
.L_x_11:
[----:B------:R-:W-:-:S13]  /*0f70*/  LOP3.LUT P0, RZ, R0, 0xff, RZ, 0xc0, !PT ;  /* 0x000000ff00ff7812 */ /* 0x000fda000780c0ff */
[----:B------:R-:W-:Y:S05]  /*0f80*/  @!P0 EXIT ;  /* 0x000000000000894d */ /* 0x000fea0003800000 */
[----:B------:R-:W-:Y:S01]  /*0f90*/  ULDC UR4, c[0x0][0x28c] ;  /* 0x0000a30000047ab9 */ /* 0x000fe20000000800 */
[----:B------:R-:W-:Y:S02]  /*0fa0*/  ULOP3.LUT UR22, UR13, 0x1, URZ, 0xfc, !UPT ;  /* 0x000000010d167892 */ /* 0x000fe4000f8efc3f */
[----:B------:R-:W-:-:S04]  /*0fb0*/  UIADD3 UR4, UR4, 0x7f, URZ ;  /* 0x0000007f04047890 */ /* 0x000fc8000fffe03f */
[----:B------:R-:W-:-:S04]  /*0fc0*/  USHF.R.S32.HI UR5, URZ, 0x1f, UR4 ;  /* 0x0000001f3f057899 */ /* 0x000fc80008011404 */
[----:B------:R-:W-:-:S03]  /*0fd0*/  ULEA.HI UR5, UR5, UR4, URZ, 0x7 ;  /* 0x0000000405057291 */ /* 0x000fc6000f8f383f */
[----:B------:R-:W-:Y:S01]  /*0fe0*/  UMOV UR4, URZ ;  /* 0x0000003f00047c82 */ /* 0x000fe20008000000 */
[----:B------:R-:W-:-:S03]  /*0ff0*/  USHF.R.S32.HI UR10, URZ, 0x7, UR5 ;  /* 0x000000073f0a7899 */ /* 0x000fc60008011405 */
[----:B------:R-:W-:-:S09]  /*1000*/  UMOV UR5, URZ ;  /* 0x0000003f00057c82 */ /* 0x000fd20008000000 */
.L_x_549:
[----:B------:R-:W-:Y:S01]  /*1010*/  STL [R1+0x44c], RZ ;  /* 0x00044cff01007387 */ /* 0x000fe20000100800 */
[----:B-1----:R-:W1:Y:S01]  /*1020*/  S2UR UR18, SR_CgaCtaId ;  /* 0x00000000001279c3 */ /* 0x002e620000008800 */
[----:B------:R-:W-:Y:S01]  /*1030*/  UMOV UR17, 0x400 ;  /* 0x0000040000117882 */ /* 0x000fe20000000000 */
[----:B------:R-:W-:Y:S01]  /*1040*/  UMOV UR6, URZ ;  /* 0x0000003f00067c82 */ /* 0x000fe20008000000 */
[----:B------:R-:W-:Y:S01]  /*1050*/  STL [R1+0x448], RZ ;  /* 0x000448ff01007387 */ /* 0x000fe20000100800 */
[----:B------:R-:W-:Y:S01]  /*1060*/  UMOV UR7, URZ ;  /* 0x0000003f00077c82 */ /* 0x000fe20008000000 */
[----:B------:R-:W-:Y:S01]  /*1070*/  UMOV UR8, URZ ;  /* 0x0000003f00087c82 */ /* 0x000fe20008000000 */
[----:B------:R-:W-:Y:S01]  /*1080*/  UMOV UR23, UR5 ;  /* 0x0000000500177c82 */ /* 0x000fe20008000000 */
[----:B------:R-:W-:Y:S01]  /*1090*/  STL [R1+0x444], RZ ;  /* 0x000444ff01007387 */ /* 0x000fe20000100800 */
[----:B0-----:R-:W0:Y:S01]  /*10a0*/  LDC R2, c[0x0][0x28c] ;  /* 0x0000a300ff027b82 */ /* 0x001e220000000800 */
[----:B------:R-:W-:Y:S01]  /*10b0*/  UMOV UR24, UR4 ;  /* 0x0000000400187c82 */ /* 0x000fe20008000000 */
[----:B------:R-:W-:Y:S01]  /*10c0*/  CS2R R236, SRZ ;  /* 0x0000000000ec7805 */ /* 0x000fe2000001ff00 */
[----:B------:R-:W-:Y:S01]  /*10d0*/  STL [R1+0x440], RZ ;  /* 0x000440ff01007387 */ /* 0x000fe20000100800 */
[----:B------:R-:W-:-:S02]  /*10e0*/  CS2R R234, SRZ ;  /* 0x0000000000ea7805 */ /* 0x000fc4000001ff00 */
[----:B------:R-:W-:Y:S02]  /*10f0*/  CS2R R232, SRZ ;  /* 0x0000000000e87805 */ /* 0x000fe4000001ff00 */
[----:B------:R-:W-:Y:S01]  /*1100*/  CS2R R230, SRZ ;  /* 0x0000000000e67805 */ /* 0x000fe2000001ff00 */
[----:B------:R-:W-:Y:S01]  /*1110*/  STL [R1+0x43c], RZ ;  /* 0x00043cff01007387 */ /* 0x000fe20000100800 */
[----:B------:R-:W-:Y:S02]  /*1120*/  CS2R R228, SRZ ;  /* 0x0000000000e47805 */ /* 0x000fe4000001ff00 */
[----:B------:R-:W-:Y:S02]  /*1130*/  CS2R R226, SRZ ;  /* 0x0000000000e27805 */ /* 0x000fe4000001ff00 */
        /* <DEDUP_REMOVED lines=14> */
[----:B0-----:R-:W-:Y:S02]  /*1220*/  ISETP.GE.AND P0, PT, R2, 0x1, PT ;  /* 0x000000010200780c */ /* 0x001fe40003f06270 */
        /* <DEDUP_REMOVED lines=49> */
[----:B--2---:R-:W-:Y:S01]  /*1540*/  CS2R R2, SRZ ;  /* 0x0000000000027805 */ /* 0x004fe2000001ff00 */
        /* <DEDUP_REMOVED lines=85> */
[----:B------:R-:W-:-:S03]  /*1aa0*/  CS2R R150, SRZ ;  /* 0x0000000000967805 */ /* 0x000fc6000001ff00 */
[----:B------:R-:W-:Y:S04]  /*1ab0*/  STL [R1+0x3a0], RZ ;  /* 0x0003a0ff01007387 */ /* 0x000fe80000100800 */
        /* <DEDUP_REMOVED lines=104> */
[----:B------:R-:W-:Y:S04]  /*2140*/  STL [R1], RZ ;  /* 0x000000ff01007387 */ /* 0x000fe80000100800 */
        /* <DEDUP_REMOVED lines=39> */
[----:B------:R-:W-:Y:S01]  /*23c0*/  STL [R1+0xa0], RZ ;  /* 0x0000a0ff01007387 */ /* 0x000fe20000100800 */
[----:B------:R-:W0:Y:S03]  /*23d0*/  S2R R0, SR_TID.X ;  /* 0x0000000000007919 */ /* 0x000e260000002100 */
        /* <DEDUP_REMOVED lines=8> */
[----:B0-----:R-:W-:-:S03]  /*2460*/  LOP3.LUT R0, R0, 0x80, RZ, 0xc0, !PT ;  /* 0x0000008000007812 */ /* 0x001fc600078ec0ff */
[----:B------:R-:W-:Y:S01]  /*2470*/  STL [R1+0xc4], RZ ;  /* 0x0000c4ff01007387 */ /* 0x000fe20000100800 */
[----:B------:R-:W-:-:S03]  /*2480*/  SHF.R.U32.HI R0, RZ, 0x7, R0 ;  /* 0x00000007ff007819 */ /* 0x000fc60000011600 */
        /* <DEDUP_REMOVED lines=33> */
[----:B------:R-:W0:Y:S04]  /*26a0*/  SHFL.IDX PT, R0, R0, RZ, 0x1f ;  /* 0x00001fff00007589 */ /* 0x000e2800000e0000 */
[----:B------:R2:W-:Y:S04]  /*26b0*/  STL [R1+0x14c], RZ ;  /* 0x00014cff01007387 */ /* 0x0005e80000100800 */
[----:B------:R2:W-:Y:S04]  /*26c0*/  STL [R1+0x150], RZ ;  /* 0x000150ff01007387 */ /* 0x0005e80000100800 */
[----:B------:R2:W-:Y:S04]  /*26d0*/  STL [R1+0x154], RZ ;  /* 0x000154ff01007387 */ /* 0x0005e80000100800 */
[----:B------:R2:W-:Y:S04]  /*26e0*/  STL [R1+0x158], RZ ;  /* 0x000158ff01007387 */ /* 0x0005e80000100800 */
[----:B------:R2:W-:Y:S04]  /*26f0*/  STL [R1+0x15c], RZ ;  /* 0x00015cff01007387 */ /* 0x0005e80000100800 */
[----:B------:R2:W-:Y:S01]  /*2700*/  STL [R1+0x160], RZ ;  /* 0x000160ff01007387 */ /* 0x0005e20000100800 */
[----:B0-----:R-:W-:-:S03]  /*2710*/  R2UR UR11, R0 ;  /* 0x00000000000b72ca */ /* 0x001fc600000e0000 */
[----:B------:R2:W-:Y:S04]  /*2720*/  STL [R1+0x164], RZ ;  /* 0x000164ff01007387 */ /* 0x0005e80000100800 */
[----:B------:R2:W-:Y:S04]  /*2730*/  STL [R1+0x168], RZ ;  /* 0x000168ff01007387 */ /* 0x0005e80000100800 */
[----:B------:R2:W-:Y:S02]  /*2740*/  STL [R1+0x16c], RZ ;  /* 0x00016cff01007387 */ /* 0x0005e40000100800 */
[----:B------:R-:W-:-:S02]  /*2750*/  ULEA.HI UR12, UR11, UR11, URZ, 0x1 ;  /* 0x0000000b0b0c7291 */ /* 0x000fc4000f8f083f */
[----:B------:R2:W-:Y:S02]  /*2760*/  STL [R1+0x170], RZ ;  /* 0x000170ff01007387 */ /* 0x0005e40000100800 */
[----:B------:R-:W-:Y:S02]  /*2770*/  ULOP3.LUT UR16, UR12, 0x7fffe, URZ, 0xc0, !UPT ;  /* 0x0007fffe0c107892 */ /* 0x000fe4000f8ec03f */
[----:B------:R2:W-:Y:S01]  /*2780*/  STL [R1+0x174], RZ ;  /* 0x000174ff01007387 */ /* 0x0005e20000100800 */
[----:B-1----:R-:W-:Y:S02]  /*2790*/  ULEA UR12, UR18, UR17, 0x18 ;  /* 0x00000011120c7291 */ /* 0x002fe4000f8ec03f */
[----:B------:R-:W-:Y:S01]  /*27a0*/  UIADD3 UR16, UR11, -UR16, URZ ;  /* 0x800000100b107290 */ /* 0x000fe2000fffe03f */
[----:B------:R2:W-:Y:S03]  /*27b0*/  STL [R1+0x178], RZ ;  /* 0x000178ff01007387 */ /* 0x0005e60000100800 */
[----:B------:R-:W-:Y:S01]  /*27c0*/  ULEA UR16, UR16, UR12, 0xd ;  /* 0x0000000c10107291 */ /* 0x000fe2000f8e683f */
[----:B------:R2:W-:Y:S03]  /*27d0*/  STL [R1+0x17c], RZ ;  /* 0x00017cff01007387 */ /* 0x0005e60000100800 */
[----:B------:R-:W-:Y:S01]  /*27e0*/  UIADD3 UR16, UR16, 0x100, URZ ;  /* 0x0000010010107890 */ /* 0x000fe2000fffe03f */
[----:B------:R2:W-:Y:S03]  /*27f0*/  STL [R1+0x180], RZ ;  /* 0x000180ff01007387 */ /* 0x0005e60000100800 */
[----:B------:R-:W-:Y:S01]  /*2800*/  USHF.R.U32.HI UR11, URZ, 0x4, UR16 ;  /* 0x000000043f0b7899 */ /* 0x000fe20008011610 */
[----:B------:R2:W-:Y:S03]  /*2810*/  STL [R1+0x184], RZ ;  /* 0x000184ff01007387 */ /* 0x0005e60000100800 */
[----:B------:R-:W-:Y:S01]  /*2820*/  ULOP3.LUT UR11, UR11, 0x3fff, URZ, 0xc0, !UPT ;  /* 0x00003fff0b0b7892 */ /* 0x000fe2000f8ec03f */
[----:B------:R2:W-:Y:S04]  /*2830*/  STL [R1+0x188], RZ ;  /* 0x000188ff01007387 */ /* 0x0005e80000100800 */
        /* <DEDUP_REMOVED lines=28> */
[----:B------:R2:W-:Y:S01]  /*2a00*/  STL [R1+0x1fc], RZ ;  /* 0x0001fcff01007387 */ /* 0x0005e20000100800 */
[----:B------:R-:W-:Y:S05]  /*2a10*/  @!P0 BRA `(.L_x_13) ;  /* 0x0000006000a88947 */ /* 0x000fea0003800000 */
[----:B------:R-:W-:-:S06]  /*2a20*/  UISETP.NE.AND UP0, UPT, UR22, 0x3, UPT ;  /* 0x000000031600788c */ /* 0x000fcc000bf05270 */
[----:B------:R-:W-:-:S13]  /*2a30*/  PLOP3.LUT P1, PT, PT, PT, UP0, 0x80, 0x0 ;  /* 0x000000000000781c */ /* 0x000fda0003f2f008 */
[----:B------:R-:W-:Y:S05]  /*2a40*/  @!P1 BRA `(.L_x_14) ;  /* 0x0000000000049947 */ /* 0x000fea0003800000 */
[----:B------:R-:W-:Y:S01]  /*2a50*/  BPT.TRAP 0x1 ;  /* 0x000000040000795c */ /* 0x000fe20000300000 */
.L_x_14:
[----:B------:R-:W-:Y:S01]  /*2a60*/  ULEA UR6, UR5, UR12, 0x3 ;  /* 0x0000000c05067291 */ /* 0x000fe2000f8e183f */
[----:B------:R-:W-:-:S05]  /*2a70*/  IMAD.U32 R0, RZ, RZ, UR4 ;  /* 0x00000004ff007e24 */ /* 0x000fca000f8e00ff */
[----:B------:R-:W-:-:S04]  /*2a80*/  SHF.L.U32 R0, R0, 0x1f, RZ ;  /* 0x0000001f00007819 */ /* 0x000fc800000006ff */
[----:B------:R0:W1:Y:S01]  /*2a90*/  SYNCS.PHASECHK.TRANS64.TRYWAIT P0, [UR6], R0 ;  /* 0x00000000ff0075a7 */ /* 0x0000620008000146 */
[----:B------:R-:W-:Y:S05]  /*2aa0*/  @!P1 BRA `(.L_x_15) ;  /* 0x0000000000049947 */ /* 0x000fea0003800000 */
[----:B------:R-:W-:Y:S01]  /*2ab0*/  BPT.TRAP 0x1 ;  /* 0x000000040000795c */ /* 0x000fe20000300000 */
.L_x_15:
[----:B-1----:R-:W-:Y:S05]  /*2ac0*/  @P0 BRA `(.L_x_16) ;  /* 0x0000000000080947 */ /* 0x002fea0003800000 */
[----:B------:R-:W1:Y:S02]  /*2ad0*/  SYNCS.PHASECHK.TRANS64.TRYWAIT P0, [UR6], R0 ;  /* 0x00000000ff0075a7 */ /* 0x000e640008000146 */
[----:B-1----:R-:W-:Y:S05]  /*2ae0*/  @!P0 BRA `(.L_x_17) ;  /* 0x0000026c00548947 */ /* 0x002fea0003800000 */
.L_x_16:
[----:B------:R-:W-:Y:S01]  /*2af0*/  UIADD3 UR6, UR12, 0x18100, URZ ;  /* 0x000181000c067890 */ /* 0x000fe2000fffe03f */
[----:B------:R-:W-:Y:S01]  /*2b00*/  WARPGROUP.ARRIVE ;  /* 0x00000000000079c5 */ /* 0x000fe20000000000 */
[----:B------:R-:W-:Y:S02]  /*2b10*/  ULOP3.LUT UR7, UR11, 0x10000, URZ, 0xfc, !UPT ;  /* 0x000100000b077892 */ /* 0x000fe4000f8efc3f */
[----:B------:R-:W-:Y:S02]  /*2b20*/  USHF.R.U32.HI UR6, URZ, 0x4, UR6 ;  /* 0x000000043f067899 */ /* 0x000fe40008011606 */
[----:B------:R-:W-:Y:S02]  /*2b30*/  ULEA UR7, UR5, UR7, 0xb ;  /* 0x0000000705077291 */ /* 0x000fe4000f8e583f */
[----:B------:R-:W-:Y:S01]  /*2b40*/  ULOP3.LUT UR6, UR6, 0x3fff, URZ, 0xc0, !UPT ;  /* 0x00003fff06067892 */ /* 0x000fe2000f8ec03f */
[----:B------:R-:W-:Y:S01]  /*2b50*/  UMOV UR17, 0x40000040 ;  /* 0x4000004000117882 */ /* 0x000fe20000000000 */
[----:B------:R-:W-:-:S02]  /*2b60*/  UMOV UR19, 0x40000040 ;  /* 0x4000004000137882 */ /* 0x000fc40000000000 */
[----:B------:R-:W-:Y:S01]  /*2b70*/  ULOP3.LUT UR6, UR6, 0x10000, URZ, 0xfc, !UPT ;  /* 0x0001000006067892 */ /* 0x000fe2000f8efc3f */
[----:B------:R-:W-:-:S03]  /*2b80*/  UMOV UR16, UR7 ;  /* 0x0000000700107c82 */ /* 0x000fc60008000000 */
[----:B------:R-:W-:-:S07]  /*2b90*/  ULEA UR8, UR5, UR6, 0xb ;  /* 0x0000000605087291 */ /* 0x000fce000f8e583f */
[----:B------:R-:W-:Y:S02]  /*2ba0*/  UMOV UR18, UR8 ;  /* 0x0000000800127c82 */ /* 0x000fe40008000000 */
[----:B------:R-:W-:Y:S01]  /*2bb0*/  QGMMA.64x256x32.F32.E4M3.E4M3 R24, gdesc[UR16], RZ, !UPT, gsb0 ;  /* 0x03e00000101879f3 */ /* 0x000fe2000c0008ff */
[----:B------:R-:W-:Y:S01]  /*2bc0*/  UIADD3 UR16, UR7, 0x400, URZ ;  /* 0x0000040007107890 */ /* 0x000fe2000fffe03f */
[----:B------:R-:W-:Y:S01]  /*2bd0*/  UMOV UR17, 0x40000040 ;  /* 0x4000004000117882 */ /* 0x000fe20000000000 */
[----:B------:R-:W-:Y:S02]  /*2be0*/  WARPGROUP.DEPBAR.LE gsb0, 0x0 ;  /* 0x00008000000079c5 */ /* 0x000fe40000010000 */
[----:B------:R-:W-:Y:S04]  /*2bf0*/  STL.64 [R1], R24 ;  /* 0x0000001801007387 */ /* 0x000fe80000100a00 */
[----:B------:R-:W-:Y:S04]  /*2c00*/  STL.64 [R1+0x8], R26 ;  /* 0x0000081a01007387 */ /* 0x000fe80000100a00 */
        /* <DEDUP_REMOVED lines=61> */
[----:B------:R3:W-:Y:S02]  /*2fe0*/  STL.64 [R1+0x1f8], R150 ;  /* 0x0001f89601007387 */ /* 0x0007e40000100a00 */
[----:B---3--:R-:W-:-:S06]  /*2ff0*/  WARPGROUP.ARRIVE ;  /* 0x00000000000079c5 */ /* 0x008fcc0000000000 */
[----:B------:R-:W-:Y:S03]  /*3000*/  QGMMA.64x256x32.F32.E4M3.E4M3 R24, gdesc[UR16], RZ, !UPT, gsb0 ;  /* 0x03e00000101879f3 */ /* 0x000fe6000c0008ff */
[----:B------:R-:W-:Y:S02]  /*3010*/  WARPGROUP.DEPBAR.LE gsb0, 0x0 ;  /* 0x00008000000079c5 */ /* 0x000fe40000010000 */
        /* <DEDUP_REMOVED lines=63> */
[----:B------:R3:W-:Y:S04]  /*3410*/  STL.64 [R1+0x5c8], R24 ;  /* 0x0005c81801007387 */ /* 0x0007e80000100a00 */
[----:B---3--:R-:W3:Y:S04]  /*3420*/  LDL.LU.64 R24, [R1] ;  /* 0x0000000001187983 */ /* 0x008ee80000300a00 */
[----:B------:R-:W3:Y:S04]  /*3430*/  LDL.LU.64 R26, [R1+0x8] ;  /* 0x00000800011a7983 */ /* 0x000ee80000300a00 */
        /* <DEDUP_REMOVED lines=61> */
[----:B------:R-:W3:Y:S01]  /*3810*/  LDL.LU.64 R150, [R1+0x1f8] ;  /* 0x0001f80001967983 */ /* 0x000ee20000300a00 */
[----:B------:R-:W-:-:S02]  /*3820*/  UIADD3 UR16, UR7, 0x2, URZ ;  /* 0x0000000207107890 */ /* 0x000fc4000fffe03f */
[----:B------:R-:W-:Y:S01]  /*3830*/  UIADD3 UR18, UR8, 0x2, URZ ;  /* 0x0000000208127890 */ /* 0x000fe2000fffe03f */
[----:B------:R-:W-:Y:S01]  /*3840*/  UMOV UR17, 0x40000040 ;  /* 0x4000004000117882 */ /* 0x000fe20000000000 */
[----:B------:R-:W-:Y:S01]  /*3850*/  UMOV UR19, 0x40000040 ;  /* 0x4000004000137882 */ /* 0x000fe20000000000 */
[----:B---3--:R-:W-:-:S06]  /*3860*/  WARPGROUP.ARRIVE ;  /* 0x00000000000079c5 */ /* 0x008fcc0000000000 */
[----:B------:R-:W-:Y:S03]  /*3870*/  QGMMA.64x256x32.F32.E4M3.E4M3 R24, gdesc[UR16], R24, gsb0 ;  /* 0x03e00000101879f3 */ /* 0x000fe60008000818 */
[----:B------:R-:W-:Y:S02]  /*3880*/  WARPGROUP.DEPBAR.LE gsb0, 0x0 ;  /* 0x00008000000079c5 */ /* 0x000fe40000010000 */
[----:B------:R-:W-:Y:S01]  /*3890*/  STL.64 [R1], R24 ;  /* 0x0000001801007387 */ /* 0x000fe20000100a00 */
[----:B------:R-:W-:Y:S02]  /*38a0*/  IMAD.MOV.U32 R2, RZ, RZ, R150 ;  /* 0x000000ffff027224 */ /* 0x000fe400078e0096 */
[----:B01----:R-:W-:Y:S01]  /*38b0*/  IMAD.MOV.U32 R0, RZ, RZ, R151 ;  /* 0x000000ffff007224 */ /* 0x003fe200078e0097 */
[----:B------:R-:W-:Y:S01]  /*38c0*/  STL.64 [R1+0x8], R26 ;  /* 0x0000081a01007387 */ /* 0x000fe20000100a00 */
[----:B------:R-:W-:-:S02]  /*38d0*/  IMAD.MOV.U32 R4, RZ, RZ, R148 ;  /* 0x000000ffff047224 */ /* 0x000fc400078e0094 */
[----:B------:R-:W-:Y:S01]  /*38e0*/  IMAD.MOV.U32 R3, RZ, RZ, R149 ;  /* 0x000000ffff037224 */ /* 0x000fe200078e0095 */
[----:B------:R-:W-:Y:S01]  /*38f0*/  STL.64 [R1+0x10], R28 ;  /* 0x0000101c01007387 */ /* 0x000fe20000100a00 */
[----:B------:R-:W-:Y:S02]  /*3900*/  IMAD.MOV.U32 R6, RZ, RZ, R146 ;  /* 0x000000ffff067224 */ /* 0x000fe400078e0092 */
[----:B------:R-:W-:Y:S01]  /*3910*/  IMAD.MOV.U32 R5, RZ, RZ, R147 ;  /* 0x000000ffff057224 */ /* 0x000fe200078e0093 */
[----:B------:R-:W-:Y:S01]  /*3920*/  STL.64 [R1+0x18], R30 ;  /* 0x0000181e01007387 */ /* 0x000fe20000100a00 */
[----:B------:R-:W-:Y:S02]  /*3930*/  IMAD.MOV.U32 R8, RZ, RZ, R144 ;  /* 0x000000ffff087224 */ /* 0x000fe400078e0090 */
[----:B------:R-:W-:Y:S01]  /*3940*/  IMAD.MOV.U32 R7, RZ, RZ, R145 ;  /* 0x000000ffff077224 */ /* 0x000fe200078e0091 */
        /* <DEDUP_REMOVED lines=18> */
[----:B------:R0:W-:Y:S01]  /*3a70*/  STL [R1+0x50], R44 ;  /* 0x0000502c01007387 */ /* 0x0001e20000100800 */
[----:B------:R-:W-:-:S02]  /*3a80*/  IMAD.MOV.U32 R22, RZ, RZ, R130 ;  /* 0x000000ffff167224 */ /* 0x000fc400078e0082 */
[----:B------:R-:W-:Y:S01]  /*3a90*/  IMAD.MOV.U32 R21, RZ, RZ, R131 ;  /* 0x000000ffff157224 */ /* 0x000fe200078e0083 */
[----:B------:R-:W3:Y:S01]  /*3aa0*/  LDL.LU.64 R150, [R1+0x7c0] ;  /* 0x0007c00001967983 */ /* 0x000ee20000300a00 */
[----:B------:R-:W-:Y:S02]  /*3ab0*/  IMAD.MOV.U32 R212, RZ, RZ, R128 ;  /* 0x000000ffffd47224 */ /* 0x000fe400078e0080 */
[----:B------:R-:W-:Y:S01]  /*3ac0*/  IMAD.MOV.U32 R23, RZ, RZ, R129 ;  /* 0x000000ffff177224 */ /* 0x000fe200078e0081 */
[----:B------:R-:W3:Y:S01]  /*3ad0*/  LDL.LU.64 R148, [R1+0x7b8] ;  /* 0x0007b80001947983 */ /* 0x000ee20000300a00 */
[----:B------:R-:W-:Y:S02]  /*3ae0*/  IMAD.MOV.U32 R210, RZ, RZ, R126 ;  /* 0x000000ffffd27224 */ /* 0x000fe400078e007e */
[----:B------:R-:W-:Y:S01]  /*3af0*/  IMAD.MOV.U32 R211, RZ, RZ, R127 ;  /* 0x000000ffffd37224 */ /* 0x000fe200078e007f */
[----:B------:R-:W3:Y:S01]  /*3b00*/  LDL.LU.64 R146, [R1+0x7b0] ;  /* 0x0007b00001927983 */ /* 0x000ee20000300a00 */
        /* <DEDUP_REMOVED lines=120> */
[----:B------:R-:W-:-:S03]  /*4290*/  IMAD.MOV.U32 R235, RZ, RZ, R45 ;  /* 0x000000ffffeb7224 */ /* 0x000fc600078e002d */
        /* <DEDUP_REMOVED lines=10> */
[----:B0-----:R-:W3:Y:S04]  /*4340*/  LDL.LU.64 R44, [R1+0x618] ;  /* 0x00061800012c7983 */ /* 0x001ee80000300a00 */
        /* <DEDUP_REMOVED lines=10> */
[----:B------:R-:W-:Y:S01]  /*43f0*/  UIADD3 UR16, UR7, 0x402, URZ ;  /* 0x0000040207107890 */ /* 0x000fe2000fffe03f */
[----:B------:R-:W-:Y:S01]  /*4400*/  UMOV UR17, 0x40000040 ;  /* 0x4000004000117882 */ /* 0x000fe20000000000 */
[----:B---3--:R-:W-:-:S07]  /*4410*/  WARPGROUP.ARRIVE ;  /* 0x00000000000079c5 */ /* 0x008fce0000000000 */
[----:B------:R-:W-:Y:S03]  /*4420*/  QGMMA.64x256x32.F32.E4M3.E4M3 R24, gdesc[UR16], R24, gsb0 ;  /* 0x03e00000101879f3 */ /* 0x000fe60008000818 */
        /* <DEDUP_REMOVED lines=23> */
[----:B0-----:R-:W3:Y:S04]  /*45a0*/  LDL.LU R108, [R1] ;  /* 0x00000000016c7983 */ /* 0x001ee80000300800 */
[----:B------:R-:W3:Y:S04]  /*45b0*/  LDL.LU R109, [R1+0x4] ;  /* 0x00000400016d7983 */ /* 0x000ee80000300800 */
        /* <DEDUP_REMOVED lines=18> */
[----:B------:R-:W3:Y:S01]  /*46e0*/  LDL.LU R128, [R1+0x50] ;  /* 0x0000500001807983 */ /* 0x000ee20000300800 */
[----:B------:R-:W-:-:S02]  /*46f0*/  IMAD.MOV.U32 R129, RZ, RZ, R235 ;  /* 0x000000ffff817224 */ /* 0x000fc400078e00eb */
[----:B------:R-:W-:Y:S02]  /*4700*/  IMAD.MOV.U32 R130, RZ, RZ, R234 ;  /* 0x000000ffff827224 */ /* 0x000fe400078e00ea */
[----:B------:R-:W-:Y:S02]  /*4710*/  IMAD.MOV.U32 R131, RZ, RZ, R233 ;  /* 0x000000ffff837224 */ /* 0x000fe400078e00e9 */
[----:B------:R-:W-:Y:S02]  /*4720*/  IMAD.MOV.U32 R132, RZ, RZ, R232 ;  /* 0x000000ffff847224 */ /* 0x000fe400078e00e8 */
[----:B------:R-:W-:Y:S02]  /*4730*/  IMAD.MOV.U32 R133, RZ, RZ, R231 ;  /* 0x000000ffff857224 */ /* 0x000fe400078e00e7 */
[----:B------:R-:W-:Y:S02]  /*4740*/  IMAD.MOV.U32 R134, RZ, RZ, R230 ;  /* 0x000000ffff867224 */ /* 0x000fe400078e00e6 */
        /* <DEDUP_REMOVED lines=39> */
[----:B------:R-:W-:Y:S01]  /*49c0*/  IMAD.MOV.U32 R235, RZ, RZ, R0 ;  /* 0x000000ffffeb7224 */ /* 0x000fe200078e0000 */
[----:B------:R-:W-:Y:S02]  /*49d0*/  UIADD3 UR16, UR7, 0x4, URZ ;  /* 0x0000000407107890 */ /* 0x000fe4000fffe03f */
[----:B------:R-:W-:Y:S01]  /*49e0*/  UIADD3 UR18, UR8, 0x4, URZ ;  /* 0x0000000408127890 */ /* 0x000fe2000fffe03f */
[----:B------:R-:W-:Y:S01]  /*49f0*/  UMOV UR17, 0x40000040 ;  /* 0x4000004000117882 */ /* 0x000fe20000000000 */
[----:B------:R-:W-:Y:S01]  /*4a00*/  UMOV UR19, 0x40000040 ;  /* 0x4000004000137882 */ /* 0x000fe20000000000 */
[----:B---3--:R-:W-:-:S06]  /*4a10*/  WARPGROUP.ARRIVE ;  /* 0x00000000000079c5 */ /* 0x008fcc0000000000 */
[----:B------:R-:W-:Y:S03]  /*4a20*/  QGMMA.64x256x32.F32.E4M3.E4M3 R108, gdesc[UR16], R108, gsb0 ;  /* 0x03e00000106c79f3 */ /* 0x000fe6000800086c */
        /* <DEDUP_REMOVED lines=183> */
[----:B0-----:R-:W3:Y:S04]  /*55a0*/  LDL.LU.64 R108, [R1] ;  /* 0x00000000016c7983 */ /* 0x001ee80000300a00 */
        /* <DEDUP_REMOVED lines=183> */
[----:B------:R-:W-:-:S02]  /*6120*/  UMOV UR17, 0x40000040 ;  /* 0x4000004000117882 */ /* 0x000fc40000000000 */
[----:B------:R0:W-:Y:S01]  /*6130*/  STL [R1+0x2d0], RZ ;  /* 0x0002d0ff01007387 */ /* 0x0001e20000100800 */
[----:B------:R-:W-:-:S03]  /*6140*/  ULDC UR7, c[0x0][0x50c] ;  /* 0x0001430000077ab9 */ /* 0x000fc60000000800 */
        /* <DEDUP_REMOVED lines=37> */
[----:B---3--:R-:W-:-:S06]  /*63a0*/  WARPGROUP.ARRIVE ;  /* 0x00000000000079c5 */ /* 0x008fcc0000000000 */
[----:B------:R-:W-:Y:S01]  /*63b0*/  QGMMA.64x256x32.F32.E4M3.E4M3 R24, gdesc[UR16], R24, gsb0 ;  /* 0x03e00000101879f3 */ /* 0x000fe20008000818 */
[----:B------:R0:W-:Y:S04]  /*63c0*/  STL [R1+0x238], RZ ;  /* 0x000238ff01007387 */ /* 0x0001e80000100800 */
[----:B------:R0:W-:Y:S04]  /*63d0*/  STL [R1+0x234], RZ ;  /* 0x000234ff01007387 */ /* 0x0001e80000100800 */
[----:B------:R0:W-:Y:S04]  /*63e0*/  STL [R1+0x230], RZ ;  /* 0x000230ff01007387 */ /* 0x0001e80000100800 */
[----:B------:R0:W-:Y:S04]  /*63f0*/  STL [R1+0x22c], RZ ;  /* 0x00022cff01007387 */ /* 0x0001e80000100800 */
[----:B------:R0:W-:Y:S04]  /*6400*/  STL [R1+0x228], RZ ;  /* 0x000228ff01007387 */ /* 0x0001e80000100800 */
[----:B------:R0:W-:Y:S01]  /*6410*/  STL [R1+0x224], RZ ;  /* 0x000224ff01007387 */ /* 0x0001e20000100800 */
[----:B------:R-:W-:-:S03]  /*6420*/  UISETP.NE.AND UP0, UPT, UR7, 0x4, UPT ;  /* 0x000000040700788c */ /* 0x000fc6000bf05270 */
[----:B------:R0:W-:Y:S04]  /*6430*/  STL [R1+0x220], RZ ;  /* 0x000220ff01007387 */ /* 0x0001e80000100800 */
[----:B------:R0:W-:Y:S04]  /*6440*/  STL [R1+0x21c], RZ ;  /* 0x00021cff01007387 */ /* 0x0001e80000100800 */
[----:B------:R0:W-:Y:S04]  /*6450*/  STL [R1+0x218], RZ ;  /* 0x000218ff01007387 */ /* 0x0001e80000100800 */
[----:B------:R0:W-:Y:S01]  /*6460*/  STL [R1+0x214], RZ ;  /* 0x000214ff01007387 */ /* 0x0001e20000100800 */
[----:B------:R-:W-:-:S03]  /*6470*/  USEL UR7, URZ, 0x1, UP0 ;  /* 0x000000013f077887 */ /* 0x000fc60008000000 */
[----:B------:R0:W-:Y:S04]  /*6480*/  STL [R1+0x210], RZ ;  /* 0x000210ff01007387 */ /* 0x0001e80000100800 */
[----:B------:R0:W-:Y:S04]  /*6490*/  STL [R1+0x20c], RZ ;  /* 0x00020cff01007387 */ /* 0x0001e80000100800 */
[----:B------:R0:W-:Y:S04]  /*64a0*/  STL [R1+0x208], RZ ;  /* 0x000208ff01007387 */ /* 0x0001e80000100800 */
[----:B------:R0:W-:Y:S04]  /*64b0*/  STL [R1+0x204], RZ ;  /* 0x000204ff01007387 */ /* 0x0001e80000100800 */
[----:B------:R0:W-:Y:S01]  /*64c0*/  STL [R1+0x200], RZ ;  /* 0x000200ff01007387 */ /* 0x0001e20000100800 */
[----:B------:R-:W-:Y:S01]  /*64d0*/  ISETP.NE.AND P0, PT, RZ, UR7, PT ;  /* 0x00000007ff007c0c */ /* 0x000fe2000bf05270 */
[----:B------:R-:W-:Y:S01]  /*64e0*/  UMOV UR6, 0x4 ;  /* 0x0000000400067882 */ /* 0x000fe20000000000 */
[----:B------:R-:W-:Y:S01]  /*64f0*/  IMAD.MOV.U32 R0, RZ, RZ, R235 ;  /* 0x000000ffff007224 */ /* 0x000fe200078e00eb */
[----:B------:R-:W-:-:S02]  /*6500*/  CS2R R236, SRZ ;  /* 0x0000000000ec7805 */ /* 0x000fc4000001ff00 */
[----:B-1----:R-:W-:Y:S02]  /*6510*/  CS2R R234, SRZ ;  /* 0x0000000000ea7805 */ /* 0x002fe4000001ff00 */
[----:B------:R-:W-:Y:S02]  /*6520*/  CS2R R232, SRZ ;  /* 0x0000000000e87805 */ /* 0x000fe4000001ff00 */
[----:B------:R-:W-:Y:S02]  /*6530*/  CS2R R230, SRZ ;  /* 0x0000000000e67805 */ /* 0x000fe4000001ff00 */
[----:B------:R-:W-:Y:S02]  /*6540*/  CS2R R228, SRZ ;  /* 0x0000000000e47805 */ /* 0x000fe4000001ff00 */
[----:B------:R-:W-:Y:S02]  /*6550*/  CS2R R226, SRZ ;  /* 0x0000000000e27805 */ /* 0x000fe4000001ff00 */
[----:B------:R-:W-:-:S02]  /*6560*/  CS2R R224, SRZ ;  /* 0x0000000000e07805 */ /* 0x000fc4000001ff00 */
[----:B------:R-:W-:Y:S02]  /*6570*/  CS2R R222, SRZ ;  /* 0x0000000000de7805 */ /* 0x000fe4000001ff00 */
        /* <DEDUP_REMOVED lines=45> */
[----:B------:R-:W-:Y:S01]  /*6850*/  CS2R R2, SRZ ;  /* 0x0000000000027805 */ /* 0x000fe2000001ff00 */
[----:B------:R-:W-:Y:S02]  /*6860*/  WARPGROUP.DEPBAR.LE gsb0, 0x0 ;  /* 0x00008000000079c5 */ /* 0x000fe40000010000 */
[----:B0-----:R-:W-:Y:S05]  /*6870*/  @!P0 BRA `(.L_x_18) ;  /* 0x0000002000f88947 */ /* 0x001fea0003800000 */
[----:B------:R-:W3:Y:S04]  /*6880*/  LDL R2, [R1] ;  /* 0x0000000001027983 */ /* 0x000ee80000100800 */
[----:B------:R-:W4:Y:S04]  /*6890*/  LDL R3, [R1+0x4] ;  /* 0x0000040001037983 */ /* 0x000f280000100800 */
[----:B------:R-:W5:Y:S04]  /*68a0*/  LDL R4, [R1+0x8] ;  /* 0x0000080001047983 */ /* 0x000f680000100800 */
[----:B------:R-:W2:Y:S04]  /*68b0*/  LDL R5, [R1+0xc] ;  /* 0x00000c0001057983 */ /* 0x000ea80000100800 */
        /* <DEDUP_REMOVED lines=102> */
[----:B------:R0:W-:Y:S04]  /*6f20*/  STL [R1+0x4b8], R131 ;  /* 0x0004b88301007387 */ /* 0x0001e80000100800 */
[----:B0-----:R-:W2:Y:S04]  /*6f30*/  LDL R131, [R1+0x1a8] ;  /* 0x0001a80001837983 */ /* 0x001ea80000100800 */
        /* <DEDUP_REMOVED lines=39> */
[----:B0-----:R-:W2:Y:S01]  /*71b0*/  LDL R151, [R1+0x1f8] ;  /* 0x0001f80001977983 */ /* 0x001ea20000100800 */
[----:B------:R-:W-:-:S01]  /*71c0*/  FADD R0, RZ, R0 ;  /* 0x00000000ff007221 */ /* 0x000fc20000000000 */
[----:B---3--:R-:W-:Y:S01]  /*71d0*/  FADD R2, RZ, R2 ;  /* 0x00000002ff027221 */ /* 0x008fe20000000000 */
[----:B----4-:R-:W-:-:S01]  /*71e0*/  FADD R3, RZ, R3 ;  /* 0x00000003ff037221 */ /* 0x010fc20000000000 */
[----:B-----5:R-:W-:Y:S01]  /*71f0*/  FADD R4, RZ, R4 ;  /* 0x00000004ff047221 */ /* 0x020fe20000000000 */
[----:B--2---:R-:W-:-:S01]  /*7200*/  FADD R5, RZ, R5 ;  /* 0x00000005ff057221 */ /* 0x004fc20000000000 */
[----:B------:R-:W-:Y:S01]  /*7210*/  FADD R6, RZ, R6 ;  /* 0x00000006ff067221 */ /* 0x000fe20000000000 */
[----:B------:R-:W-:-:S01]  /*7220*/  FADD R7, RZ, R7 ;  /* 0x00000007ff077221 */ /* 0x000fc20000000000 */
        /* <DEDUP_REMOVED lines=14> */
[----:B------:R-:W2:Y:S01]  /*7310*/  LDL.LU R131, [R1+0x4b8] ;  /* 0x0004b80001837983 */ /* 0x000ea20000300800 */
        /* <DEDUP_REMOVED lines=13> */
[----:B------:R-:W3:Y:S01]  /*73f0*/  LDL.LU R132, [R1+0x4b4] ;  /* 0x0004b40001847983 */ /* 0x000ee20000300800 */
        /* <DEDUP_REMOVED lines=16> */
[----:B------:R0:W-:Y:S01]  /*7500*/  STL [R1+0x200], R133 ;  /* 0x0002008501007387 */ /* 0x0001e20000100800 */
        /* <DEDUP_REMOVED lines=9> */
[----:B0-----:R-:W4:Y:S01]  /*75a0*/  LDL.LU R133, [R1+0x4b0] ;  /* 0x0004b00001857983 */ /* 0x001f220000300800 */
[----:B------:R-:W-:-:S01]  /*75b0*/  FADD R184, RZ, R184 ;  /* 0x000000b8ffb87221 */ /* 0x000fc20000000000 */
[----:B------:R-:W-:Y:S01]  /*75c0*/  FADD R185, RZ, R185 ;  /* 0x000000b9ffb97221 */ /* 0x000fe20000000000 */
[----:B------:R-:W-:-:S01]  /*75d0*/  FADD R186, RZ, R186 ;  /* 0x000000baffba7221 */ /* 0x000fc20000000000 */
        /* <DEDUP_REMOVED lines=10> */
[----:B0-----:R-:W5:Y:S01]  /*7680*/  LDL.LU R134, [R1+0x4ac] ;  /* 0x0004ac0001867983 */ /* 0x001f620000300800 */
        /* <DEDUP_REMOVED lines=52> */
[----:B0-----:R-:W5:Y:S04]  /*79d0*/  LDL.LU R138, [R1+0x49c] ;  /* 0x00049c00018a7983 */ /* 0x001f680000300800 */
[----:B------:R0:W-:Y:S01]  /*79e0*/  STL [R1+0x218], R139 ;  /* 0x0002188b01007387 */ /* 0x0001e20000100800 */
[----:B------:R-:W-:-:S03]  /*79f0*/  FADD R140, RZ, R140 ;  /* 0x0000008cff8c7221 */ /* 0x000fc60000000000 */
        /* <DEDUP_REMOVED lines=34> */
[----:B------:R0:W-:Y:S04]  /*7c20*/  STL [R1+0x248], R151 ;  /* 0x0002489701007387 */ /* 0x0001e80000100800 */
[----:B0-----:R-:W5:Y:S04]  /*7c30*/  LDL.LU R151, [R1+0x468] ;  /* 0x0004680001977983 */ /* 0x001f680000300800 */
[----:B------:R0:W-:Y:S02]  /*7c40*/  STL [R1+0x24c], R0 ;  /* 0x00024c0001007387 */ /* 0x0001e40000100800 */
[----:B0-----:R-:W-:-:S05]  /*7c50*/  FADD R0, RZ, R24 ;  /* 0x00000018ff007221 */ /* 0x001fca0000000000 */
        /* <DEDUP_REMOVED lines=213> */
[----:B--2---:R-:W-:-:S05]  /*89b0*/  FADD R0, RZ, R131 ;  /* 0x00000083ff007221 */ /* 0x004fca0000000000 */
[----:B------:R3:W-:Y:S02]  /*89c0*/  STL [R1+0x3fc], R0 ;  /* 0x0003fc0001007387 */ /* 0x0007e40000100800 */
[----:B---3--:R-:W-:-:S05]  /*89d0*/  FADD R0, RZ, R132 ;  /* 0x00000084ff007221 */ /* 0x008fca0000000000 */
[----:B------:R4:W-:Y:S02]  /*89e0*/  STL [R1+0x400], R0 ;  /* 0x0004000001007387 */ /* 0x0009e40000100800 */
[----:B----4-:R-:W-:-:S05]  /*89f0*/  FADD R0, RZ, R133 ;  /* 0x00000085ff007221 */ /* 0x010fca0000000000 */
[----:B------:R5:W-:Y:S02]  /*8a00*/  STL [R1+0x404], R0 ;  /* 0x0004040001007387 */ /* 0x000be40000100800 */
[----:B-----5:R-:W-:-:S05]  /*8a10*/  FADD R0, RZ, R134 ;  /* 0x00000086ff007221 */ /* 0x020fca0000000000 */
        /* <DEDUP_REMOVED lines=34> */
[----:B------:R0:W-:Y:S01]  /*8c40*/  STL [R1+0x44c], R0 ;  /* 0x00044c0001007387 */ /* 0x0001e20000100800 */
[----:B------:R-:W-:-:S05]  /*8c50*/  UMOV UR6, URZ ;  /* 0x0000003f00067c82 */ /* 0x000fca0008000000 */
.L_x_18:
[----:B------:R-:W-:Y:S01]  /*8c60*/  UIADD3 UR23, UR5, 0x1, URZ ;  /* 0x0000000105177890 */ /* 0x000fe2000fffe03f */
[----:B------:R-:W-:-:S03]  /*8c70*/  UMOV UR8, 0x1 ;  /* 0x0000000100087882 */ /* 0x000fc60000000000 */
[----:B------:R-:W-:-:S04]  /*8c80*/  UISETP.NE.AND UP0, UPT, UR23, 0x3, UPT ;  /* 0x000000031700788c */ /* 0x000fc8000bf05270 */
[----:B------:R-:W-:Y:S02]  /*8c90*/  USEL UR24, URZ, 0x1, UP0 ;  /* 0x000000013f187887 */ /* 0x000fe40008000000 */
[----:B------:R-:W-:Y:S02]  /*8ca0*/  USEL UR23, UR23, URZ, UP0 ;  /* 0x0000003f17177287 */ /* 0x000fe40008000000 */
[----:B------:R-:W-:-:S12]  /*8cb0*/  ULOP3.LUT UR24, UR4, UR24, URZ, 0x3c, !UPT ;  /* 0x0000001804187292 */ /* 0x000fd8000f8e3c3f */
.L_x_13:
[----:B------:R-:W-:-:S04]  /*8cc0*/  UISETP.LT.AND UP0, UPT, UR10, 0x1, UPT ;  /* 0x000000010a00788c */ /* 0x000fc8000bf01270 */
[----:B------:R-:W-:-:S04]  /*8cd0*/  USEL UR16, UR10, 0x1, UP0 ;  /* 0x000000010a107887 */ /* 0x000fc80008000000 */
[----:B------:R-:W-:-:S04]  /*8ce0*/  UIADD3 UR26, UR10, -UR16, URZ ;  /* 0x800000100a1a7290 */ /* 0x000fc8000fffe03f */
[----:B------:R-:W-:-:S06]  /*8cf0*/  UISETP.GE.AND UP0, UPT, UR26, 0x1, UPT ;  /* 0x000000011a00788c */ /* 0x000fcc000bf06270 */
[----:B------:R-:W-:-:S13]  /*8d00*/  PLOP3.LUT P0, PT, PT, PT, UP0, 0x80, 0x0 ;  /* 0x000000000000781c */ /* 0x000fda0003f0f008 */
[----:B------:R-:W-:Y:S05]  /*8d10*/  @!P0 BRA `(.L_x_19) ;  /* 0x0000008800848947 */ /* 0x000fea0003800000 */
[----:B------:R-:W-:Y:S01]  /*8d20*/  UMOV UR25, UR5 ;  /* 0x0000000500197c82 */ /* 0x000fe20008000000 */
[----:B------:R-:W-:-:S05]  /*8d30*/  ULDC UR27, c[0x0][0x50c] ;  /* 0x00014300001b7ab9 */ /* 0x000fca0000000800 */
.L_x_27:
[----:B------:R-:W-:-:S06]  /*8d40*/  UISETP.NE.AND UP0, UPT, UR22, 0x3, UPT ;  /* 0x000000031600788c */ /* 0x000fcc000bf05270 */
[----:B------:R-:W-:-:S13]  /*8d50*/  PLOP3.LUT P1, PT, PT, PT, UP0, 0x80, 0x0 ;  /* 0x000000000000781c */ /* 0x000fda0003f2f008 */
[----:B-----5:R-:W-:Y:S05]  /*8d60*/  @!P1 BRA `(.L_x_20) ;  /* 0x0000000000049947 */ /* 0x020fea0003800000 */
[----:B------:R-:W-:Y:S01]  /*8d70*/  BPT.TRAP 0x1 ;  /* 0x000000040000795c */ /* 0x000fe20000300000 */
.L_x_20:
[----:B------:R-:W1:Y:S01]  /*8d80*/  S2UR UR16, SR_CgaCtaId ;  /* 0x00000000001079c3 */ /* 0x000e620000008800 */
[----:B------:R-:W-:Y:S01]  /*8d90*/  UMOV UR12, 0x400 ;  /* 0x00000400000c7882 */ /* 0x000fe20000000000 */
[----:B0-----:R-:W-:-:S05]  /*8da0*/  IMAD.U32 R0, RZ, RZ, UR24 ;  /* 0x00000018ff007e24 */ /* 0x001fca000f8e00ff */
[----:B------:R-:W-:Y:S01]  /*8db0*/  SHF.L.U32 R0, R0, 0x1f, RZ ;  /* 0x0000001f00007819 */ /* 0x000fe200000006ff */
[----:B-1----:R-:W-:-:S04]  /*8dc0*/  ULEA UR12, UR16, UR12, 0x18 ;  /* 0x0000000c100c7291 */ /* 0x002fc8000f8ec03f */
[----:B------:R-:W-:-:S09]  /*8dd0*/  ULEA UR16, UR23, UR12, 0x3 ;  /* 0x0000000c17107291 */ /* 0x000fd2000f8e183f */
[----:B------:R0:W1:Y:S01]  /*8de0*/  SYNCS.PHASECHK.TRANS64.TRYWAIT P0, [UR16], R0 ;  /* 0x00000000ff0075a7 */ /* 0x0000620008000150 */
[----:B------:R-:W-:Y:S05]  /*8df0*/  @!P1 BRA `(.L_x_21) ;  /* 0x0000000000049947 */ /* 0x000fea0003800000 */
[----:B------:R-:W-:Y:S01]  /*8e00*/  BPT.TRAP 0x1 ;  /* 0x000000040000795c */ /* 0x000fe20000300000 */
.L_x_21:
[----:B-1----:R-:W-:Y:S05]  /*8e10*/  @P0 BRA `(.L_x_22) ;  /* 0x0000000000080947 */ /* 0x002fea0003800000 */
[----:B------:R-:W1:Y:S02]  /*8e20*/  SYNCS.PHASECHK.TRANS64.TRYWAIT P0, [UR16], R0 ;  /* 0x00000000ff0075a7 */ /* 0x000e640008000150 */
[----:B-1----:R-:W-:Y:S05]  /*8e30*/  @!P0 BRA `(.L_x_23) ;  /* 0x0000020800988947 */ /* 0x002fea0003800000 */
.L_x_22:
        /* <DEDUP_REMOVED lines=64> */
[----:B-1----:R-:W3:Y:S04]  /*9240*/  LDL.LU.64 R108, [R1] ;  /* 0x00000000016c7983 */ /* 0x002ee80000300a00 */
        /* <DEDUP_REMOVED lines=64> */
[----:B------:R-:W-:Y:S01]  /*9650*/  UISETP.NE.AND UP0, UPT, UR7, URZ, UPT ;  /* 0x0000003f0700728c */ /* 0x000fe2000bf05270 */
[----:B------:R-:W-:Y:S01]  /*9660*/  STL [R1+0x8bc], R23 ;  /* 0x0008bc1701007387 */ /* 0x000fe20000100800 */
[----:B------:R-:W-:Y:S02]  /*9670*/  USHF.R.U32.HI UR16, URZ, 0x4, UR16 ;  /* 0x000000043f107899 */ /* 0x000fe40008011610 */
[----:B------:R-:W-:Y:S01]  /*9680*/  USEL UR8, UR8, URZ, !UP0 ;  /* 0x0000003f08087287 */ /* 0x000fe2000c000000 */
[----:B------:R-:W-:Y:S01]  /*9690*/  STL [R1+0x8b8], R22 ;  /* 0x0008b81601007387 */ /* 0x000fe20000100800 */
[----:B------:R-:W-:Y:S02]  /*96a0*/  ULOP3.LUT UR16, UR16, 0x3fff, URZ, 0xc0, !UPT ;  /* 0x00003fff10107892 */ /* 0x000fe4000f8ec03f */
[----:B------:R-:W-:Y:S01]  /*96b0*/  UISETP.NE.U32.AND UP0, UPT, UR8, URZ, UPT ;  /* 0x0000003f0800728c */ /* 0x000fe2000bf05070 */
[----:B------:R-:W-:Y:S01]  /*96c0*/  STL [R1+0x8b4], R21 ;  /* 0x0008b41501007387 */ /* 0x000fe20000100800 */
[----:B------:R-:W-:-:S02]  /*96d0*/  ULOP3.LUT UR7, UR11, 0x10000, URZ, 0xfc, !UPT ;  /* 0x000100000b077892 */ /* 0x000fc4000f8efc3f */
[----:B------:R-:W-:Y:S01]  /*96e0*/  ULOP3.LUT UR8, UR16, 0x10000, URZ, 0xfc, !UPT ;  /* 0x0001000010087892 */ /* 0x000fe2000f8efc3f */
[----:B------:R-:W-:Y:S01]  /*96f0*/  STL [R1+0x8b0], R20 ;  /* 0x0008b01401007387 */ /* 0x000fe20000100800 */
[----:B------:R-:W-:Y:S02]  /*9700*/  ULEA UR7, UR23, UR7, 0xb ;  /* 0x0000000717077291 */ /* 0x000fe4000f8e583f */
[----:B------:R-:W-:Y:S01]  /*9710*/  ULEA UR8, UR23, UR8, 0xb ;  /* 0x0000000817087291 */ /* 0x000fe2000f8e583f */
[----:B------:R-:W-:Y:S01]  /*9720*/  STL [R1+0x8ac], R19 ;  /* 0x0008ac1301007387 */ /* 0x000fe20000100800 */
[----:B------:R-:W-:Y:S01]  /*9730*/  UMOV UR17, 0x40000040 ;  /* 0x4000004000117882 */ /* 0x000fe20000000000 */
[----:B------:R-:W-:Y:S02]  /*9740*/  UMOV UR19, 0x40000040 ;  /* 0x4000004000137882 */ /* 0x000fe40000000000 */
[----:B------:R-:W-:Y:S01]  /*9750*/  UMOV UR16, UR7 ;  /* 0x0000000700107c82 */ /* 0x000fe20008000000 */
[----:B------:R-:W-:Y:S01]  /*9760*/  STL [R1+0x8a8], R18 ;  /* 0x0008a81201007387 */ /* 0x000fe20000100800 */
[----:B------:R-:W-:-:S03]  /*9770*/  UMOV UR18, UR8 ;  /* 0x0000000800127c82 */ /* 0x000fc60008000000 */
[----:B------:R-:W-:Y:S04]  /*9780*/  STL [R1+0x8a4], R17 ;  /* 0x0008a41101007387 */ /* 0x000fe80000100800 */
        /* <DEDUP_REMOVED lines=14> */
[----:B-----5:R-:W-:Y:S01]  /*9870*/  STL [R1+0x868], R2 ;  /* 0x0008680201007387 */ /* 0x020fe20000100800 */
[----:B---3--:R-:W-:-:S06]  /*9880*/  WARPGROUP.ARRIVE ;  /* 0x00000000000079c5 */ /* 0x008fcc0000000000 */
[----:B------:R-:W-:Y:S03]  /*9890*/  QGMMA.64x256x32.F32.E4M3.E4M3 R108, gdesc[UR16], R108, UP0, gsb0 ;  /* 0x03e00000106c79f3 */ /* 0x000fe6000b80086c */
        /* <DEDUP_REMOVED lines=65> */
[----:B-1----:R-:W3:Y:S04]  /*9cb0*/  LDL.LU.64 R234, [R1+0xcb8] ;  /* 0x000cb80001ea7983 */ /* 0x002ee80000300a00 */
[----:B------:R-:W4:Y:S04]  /*9cc0*/  LDL.LU.64 R232, [R1+0xcb0] ;  /* 0x000cb00001e87983 */ /* 0x000f280000300a00 */
[----:B------:R-:W2:Y:S04]  /*9cd0*/  LDL.LU.64 R230, [R1+0xca8] ;  /* 0x000ca80001e67983 */ /* 0x000ea80000300a00 */
        /* <DEDUP_REMOVED lines=60> */
[----:B------:R-:W2:Y:S01]  /*a0a0*/  LDL.LU.64 R108, [R1+0xac0] ;  /* 0x000ac000016c7983 */ /* 0x000ea20000300a00 */
[----:B------:R-:W-:Y:S01]  /*a0b0*/  UIADD3 UR16, UR7, 0x400, URZ ;  /* 0x0000040007107890 */ /* 0x000fe2000fffe03f */
[----:B------:R-:W-:-:S02]  /*a0c0*/  UMOV UR17, 0x40000040 ;  /* 0x4000004000117882 */ /* 0x000fc40000000000 */
[----:B---3--:R-:W-:Y:S04]  /*a0d0*/  STL.64 [R1+0xab8], R234 ;  /* 0x000ab8ea01007387 */ /* 0x008fe80000100a00 */
[----:B----4-:R-:W-:Y:S04]  /*a0e0*/  STL.64 [R1+0xab0], R232 ;  /* 0x000ab0e801007387 */ /* 0x010fe80000100a00 */
[----:B--2---:R-:W-:Y:S04]  /*a0f0*/  STL.64 [R1+0xaa8], R230 ;  /* 0x000aa8e601007387 */ /* 0x004fe80000100a00 */
        /* <DEDUP_REMOVED lines=38> */
[----:B------:R-:W-:Y:S01]  /*a360*/  STL.64 [R1+0x970], R152 ;  /* 0x0009709801007387 */ /* 0x000fe20000100a00 */
[----:B------:R-:W-:-:S06]  /*a370*/  WARPGROUP.ARRIVE ;  /* 0x00000000000079c5 */ /* 0x000fcc0000000000 */
[----:B------:R-:W-:Y:S03]  /*a380*/  QGMMA.64x256x32.F32.E4M3.E4M3 R24, gdesc[UR16], R24, UP0, gsb0 ;  /* 0x03e00000101879f3 */ /* 0x000fe6000b800818 */
        /* <DEDUP_REMOVED lines=23> */
[----:B-1----:R-:W2:Y:S04]  /*a500*/  LDL.LU.64 R108, [R1] ;  /* 0x00000000016c7983 */ /* 0x002ea80000300a00 */
        /* <DEDUP_REMOVED lines=63> */
[----:B------:R-:W-:-:S02]  /*a900*/  UIADD3 UR16, UR7, 0x2, URZ ;  /* 0x0000000207107890 */ /* 0x000fc4000fffe03f */
[----:B------:R-:W-:Y:S01]  /*a910*/  UIADD3 UR18, UR8, 0x2, URZ ;  /* 0x0000000208127890 */ /* 0x000fe2000fffe03f */
[----:B------:R-:W-:Y:S01]  /*a920*/  UMOV UR17, 0x40000040 ;  /* 0x4000004000117882 */ /* 0x000fe20000000000 */
[----:B------:R-:W-:Y:S01]  /*a930*/  UMOV UR19, 0x40000040 ;  /* 0x4000004000137882 */ /* 0x000fe20000000000 */
[----:B--2---:R-:W-:-:S06]  /*a940*/  WARPGROUP.ARRIVE ;  /* 0x00000000000079c5 */ /* 0x004fcc0000000000 */
[----:B------:R-:W-:Y:S03]  /*a950*/  QGMMA.64x256x32.F32.E4M3.E4M3 R108, gdesc[UR16], R108, gsb0 ;  /* 0x03e00000106c79f3 */ /* 0x000fe6000800086c */
[----:B------:R-:W-:Y:S02]  /*a960*/  WARPGROUP.DEPBAR.LE gsb0, 0x0 ;  /* 0x00008000000079c5 */ /* 0x000fe40000010000 */
[----:B------:R-:W-:Y:S01]  /*a970*/  STL.64 [R1], R108 ;  /* 0x0000006c01007387 */ /* 0x000fe20000100a00 */
[----:B------:R-:W-:Y:S02]  /*a980*/  IMAD.MOV.U32 R2, RZ, RZ, R234 ;  /* 0x000000ffff027224 */ /* 0x000fe400078e00ea */
[----:B0-----:R-:W-:Y:S01]  /*a990*/  IMAD.MOV.U32 R0, RZ, RZ, R235 ;  /* 0x000000ffff007224 */ /* 0x001fe200078e00eb */
        /* <DEDUP_REMOVED lines=31> */
[----:B------:R-:W-:-:S03]  /*ab90*/  IMAD.MOV.U32 R23, RZ, RZ, R213 ;  /* 0x000000ffff177224 */ /* 0x000fc600078e00d5 */
        /* <DEDUP_REMOVED lines=40> */
[----:B------:R0:W-:Y:S04]  /*ae20*/  STL [R1+0x1a0], R212 ;  /* 0x0001a0d401007387 */ /* 0x0001e80000100800 */
[----:B------:R-:W2:Y:S04]  /*ae30*/  LDL.LU.64 R234, [R1+0xab8] ;  /* 0x000ab80001ea7983 */ /* 0x000ea80000300a00 */
[----:B------:R-:W3:Y:S04]  /*ae40*/  LDL.LU.64 R232, [R1+0xab0] ;  /* 0x000ab00001e87983 */ /* 0x000ee80000300a00 */
[----:B------:R-:W4:Y:S04]  /*ae50*/  LDL.LU.64 R230, [R1+0xaa8] ;  /* 0x000aa80001e67983 */ /* 0x000f280000300a00 */
        /* <DEDUP_REMOVED lines=8> */
[----:B0-----:R-:W4:Y:S04]  /*aee0*/  LDL.LU.64 R212, [R1+0xa60] ;  /* 0x000a600001d47983 */ /* 0x001f280000300a00 */
        /* <DEDUP_REMOVED lines=51> */
[----:B------:R-:W4:Y:S01]  /*b220*/  LDL.LU.64 R108, [R1+0x8c0] ;  /* 0x0008c000016c7983 */ /* 0x000f220000300a00 */
[----:B------:R-:W-:Y:S01]  /*b230*/  UIADD3 UR16, UR7, 0x402, URZ ;  /* 0x0000040207107890 */ /* 0x000fe2000fffe03f */
[----:B------:R-:W-:-:S02]  /*b240*/  UMOV UR17, 0x40000040 ;  /* 0x4000004000117882 */ /* 0x000fc40000000000 */
[----:B--2---:R-:W-:Y:S04]  /*b250*/  STL.64 [R1+0x860], R234 ;  /* 0x000860ea01007387 */ /* 0x004fe80000100a00 */
[----:B---3--:R-:W-:Y:S04]  /*b260*/  STL.64 [R1+0x858], R232 ;  /* 0x000858e801007387 */ /* 0x008fe80000100a00 */
[----:B----4-:R-:W-:Y:S04]  /*b270*/  STL.64 [R1+0x850], R230 ;  /* 0x000850e601007387 */ /* 0x010fe80000100a00 */
        /* <DEDUP_REMOVED lines=64> */
[----:B0-----:R-:W2:Y:S04]  /*b680*/  LDL.LU R108, [R1] ;  /* 0x00000000016c7983 */ /* 0x001ea80000300800 */
[----:B------:R-:W2:Y:S04]  /*b690*/  LDL.LU R109, [R1+0x4] ;  /* 0x00000400016d7983 */ /* 0x000ea80000300800 */
        /* <DEDUP_REMOVED lines=102> */
[----:B------:R-:W2:Y:S01]  /*bd00*/  LDL.LU R212, [R1+0x1a0] ;  /* 0x0001a00001d47983 */ /* 0x000ea20000300800 */
        /* <DEDUP_REMOVED lines=22> */
[----:B------:R-:W-:Y:S01]  /*be70*/  IMAD.MOV.U32 R235, RZ, RZ, R0 ;  /* 0x000000ffffeb7224 */ /* 0x000fe200078e0000 */
[----:B------:R-:W-:Y:S01]  /*be80*/  UIADD3 UR16, UR7, 0x4, URZ ;  /* 0x0000000407107890 */ /* 0x000fe2000fffe03f */
[----:B------:R0:W5:Y:S01]  /*be90*/  LDL.LU R23, [R1+0x8bc] ;  /* 0x0008bc0001177983 */ /* 0x0001620000300800 */
[----:B------:R-:W-:Y:S01]  /*bea0*/  UIADD3 UR18, UR8, 0x4, URZ ;  /* 0x0000000408127890 */ /* 0x000fe2000fffe03f */
[----:B------:R-:W-:Y:S01]  /*beb0*/  UMOV UR17, 0x40000040 ;  /* 0x4000004000117882 */ /* 0x000fe20000000000 */
[----:B------:R-:W-:Y:S01]  /*bec0*/  UMOV UR19, 0x40000040 ;  /* 0x4000004000137882 */ /* 0x000fe20000000000 */
[----:B------:R0:W5:Y:S04]  /*bed0*/  LDL.LU R22, [R1+0x8b8] ;  /* 0x0008b80001167983 */ /* 0x0001680000300800 */
        /* <DEDUP_REMOVED lines=19> */
[----:B------:R0:W5:Y:S01]  /*c010*/  LDL.LU R2, [R1+0x868] ;  /* 0x0008680001027983 */ /* 0x0001620000300800 */
[----:B--2---:R-:W-:-:S06]  /*c020*/  WARPGROUP.ARRIVE ;  /* 0x00000000000079c5 */ /* 0x004fcc0000000000 */
        /* <DEDUP_REMOVED lines=66> */
[----:B-1----:R-:W2:Y:S04]  /*c450*/  LDL.LU.64 R234, [R1+0x860] ;  /* 0x0008600001ea7983 */ /* 0x002ea80000300a00 */
        /* <DEDUP_REMOVED lines=268> */
[----:B-1----:R0:W5:Y:S04]  /*d520*/  LDL.LU.64 R234, [R1+0x660] ;  /* 0x0006600001ea7983 */ /* 0x0021680000300a00 */
[----:B------:R0:W5:Y:S04]  /*d530*/  LDL.LU.64 R232, [R1+0x658] ;  /* 0x0006580001e87983 */ /* 0x0001680000300a00 */
        /* <DEDUP_REMOVED lines=63> */
[----:B------:R-:W-:Y:S01]  /*d930*/  UMOV UR17, 0x40000040 ;  /* 0x4000004000117882 */ /* 0x000fe20000000000 */
[----:B------:R-:W-:-:S04]  /*d940*/  UIADD3 UR6, UR6, 0x4, URZ ;  /* 0x0000000406067890 */ /* 0x000fc8000fffe03f */
[----:B------:R-:W-:-:S04]  /*d950*/  UISETP.NE.AND UP0, UPT, UR6, UR27, UPT ;  /* 0x0000001b0600728c */ /* 0x000fc8000bf05270 */
[----:B------:R-:W-:-:S06]  /*d960*/  USEL UR7, URZ, 0x1, UP0 ;  /* 0x000000013f077887 */ /* 0x000fcc0008000000 */
[----:B------:R-:W-:Y:S01]  /*d970*/  ISETP.NE.AND P0, PT, RZ, UR7, PT ;  /* 0x00000007ff007c0c */ /* 0x000fe2000bf05270 */
[----:B--2---:R-:W-:-:S06]  /*d980*/  WARPGROUP.ARRIVE ;  /* 0x00000000000079c5 */ /* 0x004fcc0000000000 */
[----:B------:R-:W-:Y:S03]  /*d990*/  QGMMA.64x256x32.F32.E4M3.E4M3 R24, gdesc[UR16], R24, gsb0 ;  /* 0x03e00000101879f3 */ /* 0x000fe60008000818 */
[----:B------:R-:W-:-:S03]  /*d9a0*/  WARPGROUP.DEPBAR.LE gsb0, 0x0 ;  /* 0x00008000000079c5 */ /* 0x000fc60000010000 */
[----:B0-----:R-:W-:Y:S05]  /*d9b0*/  @!P0 BRA `(.L_x_24) ;  /* 0x0000003800fc8947 */ /* 0x001fea0003800000 */
[----:B-----5:R0:W-:Y:S04]  /*d9c0*/  STL [R1+0x690], R225 ;  /* 0x000690e101007387 */ /* 0x0201e80000100800 */
[----:B------:R1:W-:Y:S01]  /*d9d0*/  STL [R1+0x68c], R226 ;  /* 0x00068ce201007387 */ /* 0x0003e20000100800 */
[----:B0-----:R-:W-:-:S03]  /*d9e0*/  IMAD.MOV.U32 R225, RZ, RZ, R0 ;  /* 0x000000ffffe17224 */ /* 0x001fc600078e0000 */
[----:B-1----:R-:W2:Y:S04]  /*d9f0*/  LDL R226, [R1+0x4] ;  /* 0x0000040001e27983 */ /* 0x002ea80000100800 */
[----:B------:R0:W-:Y:S04]  /*da00*/  STL [R1+0x688], R227 ;  /* 0x000688e301007387 */ /* 0x0001e80000100800 */
[----:B0-----:R-:W3:Y:S04]  /*da10*/  LDL R227, [R1+0x8] ;  /* 0x0000080001e37983 */ /* 0x001ee80000100800 */
[----:B------:R0:W-:Y:S04]  /*da20*/  STL [R1+0x684], R228 ;  /* 0x000684e401007387 */ /* 0x0001e80000100800 */
[----:B0-----:R-:W4:Y:S04]  /*da30*/  LDL R228, [R1+0xc] ;  /* 0x00000c0001e47983 */ /* 0x001f280000100800 */
        /* <DEDUP_REMOVED lines=211> */
[----:B0-----:R-:W4:Y:S04]  /*e770*/  LDL.LU R122, [R1+0x200] ;  /* 0x00020000017a7983 */ /* 0x001f280000300800 */
        /* <DEDUP_REMOVED lines=10> */
[----:B------:R-:W4:Y:S04]  /*e820*/  LDL.LU R0, [R1+0x22c] ;  /* 0x00022c0001007983 */ /* 0x000f280000300800 */
        /* <DEDUP_REMOVED lines=37> */
[----:B0-----:R-:W4:Y:S04]  /*ea80*/  LDL.LU R146, [R1+0x210] ;  /* 0x0002100001927983 */ /* 0x001f280000300800 */
[----:B------:R0:W-:Y:S01]  /*ea90*/  STL [R1+0x478], R147 ;  /* 0x0004789301007387 */ /* 0x0001e20000100800 */
[----:B------:R-:W-:-:S03]  /*eaa0*/  FADD R2, R225, R2 ;  /* 0x00000002e1027221 */ /* 0x000fc60000000000 */
[----:B0-----:R-:W4:Y:S04]  /*eab0*/  LDL R147, [R1+0x1f8] ;  /* 0x0001f80001937983 */ /* 0x001f280000100800 */
[----:B------:R0:W-:Y:S01]  /*eac0*/  STL [R1+0x474], R148 ;  /* 0x0004749401007387 */ /* 0x0001e20000100800 */
[----:B--2---:R-:W-:-:S01]  /*ead0*/  FADD R3, R226, R3 ;  /* 0x00000003e2037221 */ /* 0x004fc20000000000 */
[----:B---3--:R-:W-:Y:S02]  /*eae0*/  FADD R4, R227, R4 ;  /* 0x00000004e3047221 */ /* 0x008fe40000000000 */
[----:B0-----:R-:W2:Y:S04]  /*eaf0*/  LDL R148, [R1+0x1c0] ;  /* 0x0001c00001947983 */ /* 0x001ea80000100800 */
[----:B------:R0:W-:Y:S01]  /*eb00*/  STL [R1+0x470], R149 ;  /* 0x0004709501007387 */ /* 0x0001e20000100800 */
[----:B----4-:R-:W-:-:S01]  /*eb10*/  FADD R5, R228, R5 ;  /* 0x00000005e4057221 */ /* 0x010fc20000000000 */
[----:B------:R-:W-:-:S02]  /*eb20*/  FADD R6, R229, R6 ;  /* 0x00000006e5067221 */ /* 0x000fc40000000000 */
[----:B0-----:R-:W3:Y:S04]  /*eb30*/  LDL R149, [R1+0x1f4] ;  /* 0x0001f40001957983 */ /* 0x001ee80000100800 */
[----:B------:R0:W-:Y:S01]  /*eb40*/  STL [R1+0x46c], R150 ;  /* 0x00046c9601007387 */ /* 0x0001e20000100800 */
[----:B------:R-:W-:-:S01]  /*eb50*/  FADD R7, R230, R7 ;  /* 0x00000007e6077221 */ /* 0x000fc20000000000 */
[----:B------:R-:W-:Y:S02]  /*eb60*/  FADD R8, R231, R8 ;  /* 0x00000008e7087221 */ /* 0x000fe40000000000 */
[----:B0-----:R-:W4:Y:S04]  /*eb70*/  LDL.LU R150, [R1+0x20c] ;  /* 0x00020c0001967983 */ /* 0x001f280000300800 */
[----:B------:R0:W-:Y:S01]  /*eb80*/  STL [R1+0x468], R151 ;  /* 0x0004689701007387 */ /* 0x0001e20000100800 */
[----:B------:R-:W-:-:S01]  /*eb90*/  FADD R9, R232, R9 ;  /* 0x00000009e8097221 */ /* 0x000fc20000000000 */
[----:B------:R-:W-:-:S02]  /*eba0*/  FADD R10, R233, R10 ;  /* 0x0000000ae90a7221 */ /* 0x000fc40000000000 */
[----:B0-----:R-:W3:Y:S04]  /*ebb0*/  LDL R151, [R1+0x1f0] ;  /* 0x0001f00001977983 */ /* 0x001ee80000100800 */
[----:B------:R-:W2:Y:S04]  /*ebc0*/  LDL.LU R225, [R1+0x690] ;  /* 0x0006900001e17983 */ /* 0x000ea80000300800 */
[----:B------:R-:W4:Y:S04]  /*ebd0*/  LDL.LU R226, [R1+0x68c] ;  /* 0x00068c0001e27983 */ /* 0x000f280000300800 */
[----:B------:R-:W3:Y:S04]  /*ebe0*/  LDL.LU R227, [R1+0x688] ;  /* 0x0006880001e37983 */ /* 0x000ee80000300800 */
[----:B------:R-:W3:Y:S04]  /*ebf0*/  LDL.LU R228, [R1+0x684] ;  /* 0x0006840001e47983 */ /* 0x000ee80000300800 */
[----:B------:R-:W3:Y:S01]  /*ec00*/  LDL.LU R229, [R1+0x680] ;  /* 0x0006800001e57983 */ /* 0x000ee20000300800 */
[----:B------:R-:W-:-:S03]  /*ec10*/  FADD R11, R234, R11 ;  /* 0x0000000bea0b7221 */ /* 0x000fc60000000000 */
[----:B------:R-:W3:Y:S01]  /*ec20*/  LDL.LU R230, [R1+0x67c] ;  /* 0x00067c0001e67983 */ /* 0x000ee20000300800 */
[----:B------:R-:W-:-:S03]  /*ec30*/  FADD R12, R235, R12 ;  /* 0x0000000ceb0c7221 */ /* 0x000fc60000000000 */
[----:B------:R-:W3:Y:S04]  /*ec40*/  LDL.LU R231, [R1+0x678] ;  /* 0x0006780001e77983 */ /* 0x000ee80000300800 */
[----:B------:R-:W3:Y:S04]  /*ec50*/  LDL.LU R232, [R1+0x674] ;  /* 0x0006740001e87983 */ /* 0x000ee80000300800 */
[----:B------:R-:W3:Y:S04]  /*ec60*/  LDL.LU R233, [R1+0x670] ;  /* 0x0006700001e97983 */ /* 0x000ee80000300800 */
[----:B------:R-:W3:Y:S04]  /*ec70*/  LDL.LU R234, [R1+0x66c] ;  /* 0x00066c0001ea7983 */ /* 0x000ee80000300800 */
[----:B------:R-:W3:Y:S01]  /*ec80*/  LDL.LU R235, [R1+0x668] ;  /* 0x0006680001eb7983 */ /* 0x000ee20000300800 */
[----:B------:R-:W-:-:S01]  /*ec90*/  FADD R13, R24, R13 ;  /* 0x0000000d180d7221 */ /* 0x000fc20000000000 */
[----:B------:R-:W-:Y:S01]  /*eca0*/  FADD R14, R25, R14 ;  /* 0x0000000e190e7221 */ /* 0x000fe20000000000 */
[----:B------:R-:W-:-:S01]  /*ecb0*/  FADD R15, R26, R15 ;  /* 0x0000000f1a0f7221 */ /* 0x000fc20000000000 */
[----:B------:R-:W3:Y:S01]  /*ecc0*/  LDL.LU R24, [R1+0x664] ;  /* 0x0006640001187983 */ /* 0x000ee20000300800 */
[----:B------:R-:W-:-:S01]  /*ecd0*/  FADD R16, R27, R16 ;  /* 0x000000101b107221 */ /* 0x000fc20000000000 */
[----:B------:R-:W-:-:S02]  /*ece0*/  FADD R17, R28, R17 ;  /* 0x000000111c117221 */ /* 0x000fc40000000000 */
[----:B------:R-:W3:Y:S01]  /*ecf0*/  LDL.LU R25, [R1+0x660] ;  /* 0x0006600001197983 */ /* 0x000ee20000300800 */
[----:B------:R-:W-:-:S03]  /*ed00*/  FADD R18, R29, R18 ;  /* 0x000000121d127221 */ /* 0x000fc60000000000 */
        /* <DEDUP_REMOVED lines=157> */
[----:B--2---:R-:W-:-:S03]  /*f6e0*/  FADD R225, R108, R225 ;  /* 0x000000e16ce17221 */ /* 0x004fc60000000000 */
[----:B------:R-:W2:Y:S01]  /*f6f0*/  LDL.LU R105, [R1+0x520] ;  /* 0x0005200001697983 */ /* 0x000ea20000300800 */
[----:B----4-:R-:W-:-:S03]  /*f700*/  FADD R226, R109, R226 ;  /* 0x000000e26de27221 */ /* 0x010fc60000000000 */
[----:B------:R-:W4:Y:S01]  /*f710*/  LDL.LU R106, [R1+0x51c] ;  /* 0x00051c00016a7983 */ /* 0x000f220000300800 */
[----:B---3--:R-:W-:-:S03]  /*f720*/  FADD R227, R110, R227 ;  /* 0x000000e36ee37221 */ /* 0x008fc60000000000 */
        /* <DEDUP_REMOVED lines=15> */
[----:B------:R-:W-:-:S01]  /*f820*/  FADD R235, R118, R235 ;  /* 0x000000eb76eb7221 */ /* 0x000fc20000000000 */
[----:B------:R-:W-:Y:S02]  /*f830*/  FADD R122, R121, R122 ;  /* 0x0000007a797a7221 */ /* 0x000fe40000000000 */
[----:B------:R-:W3:Y:S01]  /*f840*/  LDL.LU R115, [R1+0x4f8] ;  /* 0x0004f80001737983 */ /* 0x000ee20000300800 */
[----:B------:R-:W-:-:S03]  /*f850*/  FADD R236, R119, R236 ;  /* 0x000000ec77ec7221 */ /* 0x000fc60000000000 */
[----:B------:R-:W3:Y:S01]  /*f860*/  LDL.LU R116, [R1+0x4f4] ;  /* 0x0004f40001747983 */ /* 0x000ee20000300800 */
[----:B------:R-:W-:-:S03]  /*f870*/  FADD R237, R120, R237 ;  /* 0x000000ed78ed7221 */ /* 0x000fc60000000000 */
[----:B------:R-:W3:Y:S01]  /*f880*/  LDL.LU R117, [R1+0x4f0] ;  /* 0x0004f00001757983 */ /* 0x000ee20000300800 */
[----:B------:R-:W-:-:S03]  /*f890*/  FADD R124, R123, R124 ;  /* 0x0000007c7b7c7221 */ /* 0x000fc60000000000 */
[----:B------:R-:W3:Y:S04]  /*f8a0*/  LDL.LU R118, [R1+0x4ec] ;  /* 0x0004ec0001767983 */ /* 0x000ee80000300800 */
[----:B------:R-:W3:Y:S01]  /*f8b0*/  LDL.LU R119, [R1+0x4e8] ;  /* 0x0004e80001777983 */ /* 0x000ee20000300800 */
[----:B------:R-:W-:-:S03]  /*f8c0*/  FADD R126, R125, R126 ;  /* 0x0000007e7d7e7221 */ /* 0x000fc60000000000 */
[----:B------:R-:W3:Y:S04]  /*f8d0*/  LDL.LU R120, [R1+0x4e4] ;  /* 0x0004e40001787983 */ /* 0x000ee80000300800 */
[----:B------:R-:W3:Y:S04]  /*f8e0*/  LDL.LU R121, [R1+0x4e0] ;  /* 0x0004e00001797983 */ /* 0x000ee80000300800 */
[----:B------:R0:W-:Y:S01]  /*f8f0*/  STL [R1+0x200], R122 ;  /* 0x0002007a01007387 */ /* 0x0001e20000100800 */
[----:B------:R-:W-:-:S01]  /*f900*/  FADD R150, R127, R150 ;  /* 0x000000967f967221 */ /* 0x000fc20000000000 */
[----:B------:R-:W-:Y:S01]  /*f910*/  FADD R146, R148, R146 ;  /* 0x0000009294927221 */ /* 0x000fe20000000000 */
[----:B------:R-:W-:-:S01]  /*f920*/  FADD R143, R144, R143 ;  /* 0x0000008f908f7221 */ /* 0x000fc20000000000 */
[----:B------:R-:W-:Y:S01]  /*f930*/  FADD R141, R142, R141 ;  /* 0x0000008d8e8d7221 */ /* 0x000fe20000000000 */
[----:B0-----:R-:W3:Y:S04]  /*f940*/  LDL.LU R122, [R1+0x4dc] ;  /* 0x0004dc00017a7983 */ /* 0x001ee80000300800 */
[----:B------:R-:W3:Y:S04]  /*f950*/  LDL.LU R123, [R1+0x4d8] ;  /* 0x0004d800017b7983 */ /* 0x000ee80000300800 */
[----:B------:R0:W-:Y:S01]  /*f960*/  STL [R1+0x204], R124 ;  /* 0x0002047c01007387 */ /* 0x0001e20000100800 */
[----:B------:R-:W-:-:S01]  /*f970*/  FADD R139, R140, R139 ;  /* 0x0000008b8c8b7221 */ /* 0x000fc20000000000 */
[----:B------:R-:W-:Y:S01]  /*f980*/  FADD R137, R138, R137 ;  /* 0x000000898a897221 */ /* 0x000fe20000000000 */
[----:B------:R-:W-:-:S01]  /*f990*/  FADD R135, R136, R135 ;  /* 0x0000008788877221 */ /* 0x000fc20000000000 */
[----:B0-----:R-:W3:Y:S04]  /*f9a0*/  LDL.LU R124, [R1+0x4d4] ;  /* 0x0004d400017c7983 */ /* 0x001ee80000300800 */
[----:B------:R-:W3:Y:S04]  /*f9b0*/  LDL.LU R125, [R1+0x4d0] ;  /* 0x0004d000017d7983 */ /* 0x000ee80000300800 */
[----:B------:R0:W-:Y:S01]  /*f9c0*/  STL [R1+0x208], R126 ;  /* 0x0002087e01007387 */ /* 0x0001e20000100800 */
[----:B------:R-:W-:-:S01]  /*f9d0*/  FADD R131, R133, R131 ;  /* 0x0000008385837221 */ /* 0x000fc20000000000 */
[----:B------:R-:W-:-:S02]  /*f9e0*/  FADD R0, R129, R0 ;  /* 0x0000000081007221 */ /* 0x000fc40000000000 */
[----:B0-----:R-:W3:Y:S04]  /*f9f0*/  LDL.LU R126, [R1+0x4cc] ;  /* 0x0004cc00017e7983 */ /* 0x001ee80000300800 */
[----:B------:R-:W3:Y:S04]  /*fa00*/  LDL.LU R127, [R1+0x4c8] ;  /* 0x0004c800017f7983 */ /* 0x000ee80000300800 */
[----:B------:R-:W-:Y:S04]  /*fa10*/  STL [R1+0x20c], R150 ;  /* 0x00020c9601007387 */ /* 0x000fe80000100800 */
[----:B------:R-:W-:Y:S04]  /*fa20*/  STL [R1+0x210], R146 ;  /* 0x0002109201007387 */ /* 0x000fe80000100800 */
[----:B------:R-:W-:Y:S04]  /*fa30*/  STL [R1+0x214], R143 ;  /* 0x0002148f01007387 */ /* 0x000fe80000100800 */
[----:B------:R-:W-:Y:S04]  /*fa40*/  STL [R1+0x218], R141 ;  /* 0x0002188d01007387 */ /* 0x000fe80000100800 */
[----:B------:R-:W-:Y:S04]  /*fa50*/  STL [R1+0x21c], R139 ;  /* 0x00021c8b01007387 */ /* 0x000fe80000100800 */
[----:B------:R-:W-:Y:S04]  /*fa60*/  STL [R1+0x220], R137 ;  /* 0x0002208901007387 */ /* 0x000fe80000100800 */
[----:B------:R-:W2:Y:S04]  /*fa70*/  LDL.LU R129, [R1+0x230] ;  /* 0x0002300001817983 */ /* 0x000ea80000300800 */
[----:B------:R-:W-:Y:S04]  /*fa80*/  STL [R1+0x224], R135 ;  /* 0x0002248701007387 */ /* 0x000fe80000100800 */
[----:B------:R0:W-:Y:S04]  /*fa90*/  STL [R1+0x228], R131 ;  /* 0x0002288301007387 */ /* 0x0001e80000100800 */
[----:B0-----:R-:W4:Y:S04]  /*faa0*/  LDL.LU R131, [R1+0x234] ;  /* 0x0002340001837983 */ /* 0x001f280000300800 */
[----:B------:R-:W3:Y:S04]  /*fab0*/  LDL.LU R133, [R1+0x238] ;  /* 0x0002380001857983 */ /* 0x000ee80000300800 */
[----:B------:R0:W-:Y:S04]  /*fac0*/  STL [R1+0x22c], R0 ;  /* 0x00022c0001007387 */ /* 0x0001e80000100800 */
        /* <DEDUP_REMOVED lines=13> */
[----:B0-----:R-:W3:Y:S01]  /*fba0*/  LDL.LU R0, [R1+0x270] ;  /* 0x0002700001007983 */ /* 0x001ee20000300800 */
[----:B--2---:R-:W-:-:S03]  /*fbb0*/  FADD R129, R128, R129 ;  /* 0x0000008180817221 */ /* 0x004fc60000000000 */
[----:B------:R-:W2:Y:S04]  /*fbc0*/  LDL.LU R128, [R1+0x4c4] ;  /* 0x0004c40001807983 */ /* 0x000ea80000300800 */
[----:B------:R0:W-:Y:S04]  /*fbd0*/  STL [R1+0x230], R129 ;  /* 0x0002308101007387 */ /* 0x0001e80000100800 */
[----:B0-----:R-:W2:Y:S01]  /*fbe0*/  LDL.LU R129, [R1+0x4c0] ;  /* 0x0004c00001817983 */ /* 0x001ea20000300800 */
[----:B----4-:R-:W-:-:S03]  /*fbf0*/  FADD R131, R130, R131 ;  /* 0x0000008382837221 */ /* 0x010fc60000000000 */
[----:B------:R-:W4:Y:S01]  /*fc00*/  LDL.LU R130, [R1+0x4bc] ;  /* 0x0004bc0001827983 */ /* 0x000f220000300800 */
[----:B---3--:R-:W-:-:S03]  /*fc10*/  FADD R133, R132, R133 ;  /* 0x0000008584857221 */ /* 0x008fc60000000000 */
[----:B------:R0:W-:Y:S01]  /*fc20*/  STL [R1+0x234], R131 ;  /* 0x0002348301007387 */ /* 0x0001e20000100800 */
[----:B------:R-:W-:-:S03]  /*fc30*/  FADD R135, R134, R135 ;  /* 0x0000008786877221 */ /* 0x000fc60000000000 */
[----:B0-----:R-:W3:Y:S01]  /*fc40*/  LDL.LU R131, [R1+0x4b8] ;  /* 0x0004b80001837983 */ /* 0x001ee20000300800 */
[----:B------:R-:W-:-:S03]  /*fc50*/  FADD R150, R151, R150 ;  /* 0x0000009697967221 */ /* 0x000fc60000000000 */
[----:B------:R-:W3:Y:S01]  /*fc60*/  LDL.LU R132, [R1+0x4b4] ;  /* 0x0004b40001847983 */ /* 0x000ee20000300800 */
[----:B------:R-:W-:-:S03]  /*fc70*/  FADD R148, R149, R148 ;  /* 0x0000009495947221 */ /* 0x000fc60000000000 */
[----:B------:R0:W-:Y:S01]  /*fc80*/  STL [R1+0x238], R133 ;  /* 0x0002388501007387 */ /* 0x0001e20000100800 */
[----:B------:R-:W-:-:S01]  /*fc90*/  FADD R146, R147, R146 ;  /* 0x0000009293927221 */ /* 0x000fc20000000000 */
[----:B------:R-:W-:Y:S02]  /*fca0*/  FADD R144, R145, R144 ;  /* 0x0000009091907221 */ /* 0x000fe40000000000 */
[----:B0-----:R-:W3:Y:S01]  /*fcb0*/  LDL.LU R133, [R1+0x4b0] ;  /* 0x0004b00001857983 */ /* 0x001ee20000300800 */
[----:B------:R-:W-:-:S03]  /*fcc0*/  FADD R143, R24, R143 ;  /* 0x0000008f188f7221 */ /* 0x000fc60000000000 */
[----:B------:R-:W3:Y:S01]  /*fcd0*/  LDL.LU R134, [R1+0x4ac] ;  /* 0x0004ac0001867983 */ /* 0x000ee20000300800 */
[----:B------:R-:W-:-:S03]  /*fce0*/  FADD R142, R25, R142 ;  /* 0x0000008e198e7221 */ /* 0x000fc60000000000 */
[----:B------:R0:W-:Y:S01]  /*fcf0*/  STL [R1+0x23c], R135 ;  /* 0x00023c8701007387 */ /* 0x0001e20000100800 */
[----:B------:R-:W-:-:S01]  /*fd00*/  FADD R141, R26, R141 ;  /* 0x0000008d1a8d7221 */ /* 0x000fc20000000000 */
[----:B------:R-:W-:Y:S01]  /*fd10*/  FADD R140, R27, R140 ;  /* 0x0000008c1b8c7221 */ /* 0x000fe20000000000 */
[----:B------:R-:W-:-:S01]  /*fd20*/  FADD R139, R28, R139 ;  /* 0x0000008b1c8b7221 */ /* 0x000fc20000000000 */
[----:B0-----:R-:W3:Y:S01]  /*fd30*/  LDL.LU R135, [R1+0x4a8] ;  /* 0x0004a80001877983 */ /* 0x001ee20000300800 */
[----:B------:R-:W-:-:S03]  /*fd40*/  FADD R138, R29, R138 ;  /* 0x0000008a1d8a7221 */ /* 0x000fc60000000000 */
[----:B------:R0:W-:Y:S01]  /*fd50*/  STL [R1+0x240], R150 ;  /* 0x0002409601007387 */ /* 0x0001e20000100800 */
[----:B------:R-:W-:-:S03]  /*fd60*/  FADD R137, R30, R137 ;  /* 0x000000891e897221 */ /* 0x000fc60000000000 */
[----:B------:R1:W-:Y:S01]  /*fd70*/  STL [R1+0x244], R148 ;  /* 0x0002449401007387 */ /* 0x0003e20000100800 */
[----:B------:R-:W-:-:S03]  /*fd80*/  FADD R136, R31, R136 ;  /* 0x000000881f887221 */ /* 0x000fc60000000000 */
[----:B------:R1:W-:Y:S01]  /*fd90*/  STL [R1+0x248], R146 ;  /* 0x0002489201007387 */ /* 0x0003e20000100800 */
[----:B------:R-:W-:-:S03]  /*fda0*/  FADD R0, R32, R0 ;  /* 0x0000000020007221 */ /* 0x000fc60000000000 */
[----:B------:R1:W-:Y:S04]  /*fdb0*/  STL [R1+0x24c], R144 ;  /* 0x00024c9001007387 */ /* 0x0003e80000100800 */
[----:B------:R1:W-:Y:S04]  /*fdc0*/  STL [R1+0x250], R143 ;  /* 0x0002508f01007387 */ /* 0x0003e80000100800 */
[----:B------:R1:W-:Y:S04]  /*fdd0*/  STL [R1+0x254], R142 ;  /* 0x0002548e01007387 */ /* 0x0003e80000100800 */
[----:B------:R1:W-:Y:S04]  /*fde0*/  STL [R1+0x258], R141 ;  /* 0x0002588d01007387 */ /* 0x0003e80000100800 */
[----:B------:R1:W-:Y:S04]  /*fdf0*/  STL [R1+0x25c], R140 ;  /* 0x00025c8c01007387 */ /* 0x0003e80000100800 */
[----:B------:R1:W-:Y:S04]  /*fe00*/  STL [R1+0x260], R139 ;  /* 0x0002608b01007387 */ /* 0x0003e80000100800 */
[----:B------:R1:W-:Y:S04]  /*fe10*/  STL [R1+0x264], R138 ;  /* 0x0002648a01007387 */ /* 0x0003e80000100800 */
[----:B------:R-:W2:Y:S04]  /*fe20*/  LDL.LU R151, [R1+0x274] ;  /* 0x0002740001977983 */ /* 0x000ea80000300800 */
[----:B------:R1:W-:Y:S04]  /*fe30*/  STL [R1+0x268], R137 ;  /* 0x0002688901007387 */ /* 0x0003e80000100800 */
[----:B0-----:R-:W4:Y:S04]  /*fe40*/  LDL.LU R150, [R1+0x278] ;  /* 0x0002780001967983 */ /* 0x001f280000300800 */
[----:B------:R0:W-:Y:S04]  /*fe50*/  STL [R1+0x26c], R136 ;  /* 0x00026c8801007387 */ /* 0x0001e80000100800 */
[----:B------:R-:W3:Y:S04]  /*fe60*/  LDL.LU R149, [R1+0x27c] ;  /* 0x00027c0001957983 */ /* 0x000ee80000300800 */
[----:B------:R0:W-:Y:S04]  /*fe70*/  STL [R1+0x270], R0 ;  /* 0x0002700001007387 */ /* 0x0001e80000100800 */
[----:B-1----:R-:W3:Y:S04]  /*fe80*/  LDL.LU R148, [R1+0x280] ;  /* 0x0002800001947983 */ /* 0x002ee80000300800 */
        /* <DEDUP_REMOVED lines=11> */
[----:B0-----:R-:W3:Y:S04]  /*ff40*/  LDL.LU R136, [R1+0x2b0] ;  /* 0x0002b00001887983 */ /* 0x001ee80000300800 */
[----:B------:R-:W3:Y:S01]  /*ff50*/  LDL.LU R0, [R1+0x2b4] ;  /* 0x0002b40001007983 */ /* 0x000ee20000300800 */
[----:B--2---:R-:W-:-:S05]  /*ff60*/  FADD R151, R33, R151 ;  /* 0x0000009721977221 */ /* 0x004fca0000000000 */
[----:B------:R0:W-:Y:S01]  /*ff70*/  STL [R1+0x274], R151 ;  /* 0x0002749701007387 */ /* 0x0001e20000100800 */
[----:B----4-:R-:W-:-:S05]  /*ff80*/  FADD R150, R34, R150 ;  /* 0x0000009622967221 */ /* 0x010fca0000000000 */
[----:B------:R1:W-:Y:S01]  /*ff90*/  STL [R1+0x278], R150 ;  /* 0x0002789601007387 */ /* 0x0003e20000100800 */
[----:B---3--:R-:W-:-:S05]  /*ffa0*/  FADD R149, R35, R149 ;  /* 0x0000009523957221 */ /* 0x008fca0000000000 */
[----:B------:R2:W-:Y:S01]  /*ffb0*/  STL [R1+0x27c], R149 ;  /* 0x00027c9501007387 */ /* 0x0005e20000100800 */
[----:B------:R-:W-:-:S01]  /*ffc0*/  FADD R148, R36, R148 ;  /* 0x0000009424947221 */ /* 0x000fc20000000000 */
[----:B------:R-:W-:-:S04]  /*ffd0*/  FADD R147, R37, R147 ;  /* 0x0000009325937221 */ /* 0x000fc80000000000 */
[----:B------:R3:W-:Y:S01]  /*ffe0*/  STL [R1+0x280], R148 ;  /* 0x0002809401007387 */ /* 0x0007e20000100800 */
[----:B------:R-:W-:-:S03]  /*fff0*/  FADD R146, R38, R146 ;  /* 0x0000009226927221 */ /* 0x000fc60000000000 */
        /* <DEDUP_REMOVED lines=20> */
[----:B0-----:R-:W4:Y:S01]  /*10140*/  LDL.LU R151, [R1+0x2b8] ;  /* 0x0002b80001977983 */ /* 0x001f220000300800 */
[----:B------:R-:W-:-:S03]  /*10150*/  FADD R0, R49, R0 ;  /* 0x0000000031007221 */ /* 0x000fc60000000000 */
[----:B------:R0:W-:Y:S04]  /*10160*/  STL [R1+0x2ac], R137 ;  /* 0x0002ac8901007387 */ /* 0x0001e80000100800 */
[----:B-1----:R-:W4:Y:S04]  /*10170*/  LDL.LU R150, [R1+0x2bc] ;  /* 0x0002bc0001967983 */ /* 0x002f280000300800 */
[----:B------:R1:W-:Y:S04]  /*10180*/  STL [R1+0x2b0], R136 ;  /* 0x0002b08801007387 */ /* 0x0003e80000100800 */
[----:B--2---:R-:W2:Y:S04]  /*10190*/  LDL.LU R149, [R1+0x2c0] ;  /* 0x0002c00001957983 */ /* 0x004ea80000300800 */
[----:B------:R1:W-:Y:S04]  /*101a0*/  STL [R1+0x2b4], R0 ;  /* 0x0002b40001007387 */ /* 0x0003e80000100800 */
[----:B---3--:R-:W3:Y:S04]  /*101b0*/  LDL.LU R148, [R1+0x2c4] ;  /* 0x0002c40001947983 */ /* 0x008ee80000300800 */
[----:B----4-:R-:W4:Y:S04]  /*101c0*/  LDL.LU R147, [R1+0x2c8] ;  /* 0x0002c80001937983 */ /* 0x010f280000300800 */
[----:B------:R-:W4:Y:S04]  /*101d0*/  LDL.LU R146, [R1+0x2cc] ;  /* 0x0002cc0001927983 */ /* 0x000f280000300800 */
        /* <DEDUP_REMOVED lines=8> */
[----:B0-----:R-:W4:Y:S04]  /*10260*/  LDL.LU R137, [R1+0x2f0] ;  /* 0x0002f00001897983 */ /* 0x001f280000300800 */
[----:B-1----:R-:W4:Y:S04]  /*10270*/  LDL.LU R136, [R1+0x2f4] ;  /* 0x0002f40001887983 */ /* 0x002f280000300800 */
[----:B------:R-:W4:Y:S01]  /*10280*/  LDL.LU R0, [R1+0x2f8] ;  /* 0x0002f80001007983 */ /* 0x000f220000300800 */
[----:B------:R-:W-:-:S01]  /*10290*/  FADD R151, R50, R151 ;  /* 0x0000009732977221 */ /* 0x000fc20000000000 */
[----:B------:R-:W-:-:S04]  /*102a0*/  FADD R150, R51, R150 ;  /* 0x0000009633967221 */ /* 0x000fc80000000000 */
[----:B------:R0:W-:Y:S01]  /*102b0*/  STL [R1+0x2b8], R151 ;  /* 0x0002b89701007387 */ /* 0x0001e20000100800 */
[----:B--2---:R-:W-:-:S03]  /*102c0*/  FADD R149, R52, R149 ;  /* 0x0000009534957221 */ /* 0x004fc60000000000 */
[----:B------:R1:W-:Y:S01]  /*102d0*/  STL [R1+0x2bc], R150 ;  /* 0x0002bc9601007387 */ /* 0x0003e20000100800 */
[----:B---3--:R-:W-:-:S03]  /*102e0*/  FADD R148, R53, R148 ;  /* 0x0000009435947221 */ /* 0x008fc60000000000 */
[----:B------:R2:W-:Y:S01]  /*102f0*/  STL [R1+0x2c0], R149 ;  /* 0x0002c09501007387 */ /* 0x0005e20000100800 */
[----:B----4-:R-:W-:-:S03]  /*10300*/  FADD R147, R54, R147 ;  /* 0x0000009336937221 */ /* 0x010fc60000000000 */
        /* <DEDUP_REMOVED lines=198> */
[----:B------:R-:W-:Y:S01]  /*10f70*/  STL [R1+0x3c8], R151 ;  /* 0x0003c89701007387 */ /* 0x000fe20000100800 */
[----:B--2---:R-:W-:-:S03]  /*10f80*/  FADD R149, R120, R149 ;  /* 0x0000009578957221 */ /* 0x004fc60000000000 */
[----:B------:R-:W-:Y:S01]  /*10f90*/  STL [R1+0x3cc], R150 ;  /* 0x0003cc9601007387 */ /* 0x000fe20000100800 */
[----:B---3--:R-:W-:-:S03]  /*10fa0*/  FADD R148, R121, R148 ;  /* 0x0000009479947221 */ /* 0x008fc60000000000 */
[----:B------:R-:W-:Y:S01]  /*10fb0*/  STL [R1+0x3d0], R149 ;  /* 0x0003d09501007387 */ /* 0x000fe20000100800 */
[----:B----4-:R-:W-:-:S03]  /*10fc0*/  FADD R147, R122, R147 ;  /* 0x000000937a937221 */ /* 0x010fc60000000000 */
[----:B------:R-:W-:Y:S01]  /*10fd0*/  STL [R1+0x3d4], R148 ;  /* 0x0003d49401007387 */ /* 0x000fe20000100800 */
[----:B------:R-:W-:-:S03]  /*10fe0*/  FADD R146, R123, R146 ;  /* 0x000000927b927221 */ /* 0x000fc60000000000 */
        /* <DEDUP_REMOVED lines=17> */
[----:B------:R-:W-:-:S01]  /*11100*/  FADD R137, R132, R137 ;  /* 0x0000008984897221 */ /* 0x000fc20000000000 */
[----:B------:R-:W-:Y:S02]  /*11110*/  FADD R136, R133, R136 ;  /* 0x0000008885887221 */ /* 0x000fe40000000000 */
[----:B------:R-:W-:Y:S04]  /*11120*/  STL [R1+0x3fc], R138 ;  /* 0x0003fc8a01007387 */ /* 0x000fe80000100800 */
[----:B------:R0:W-:Y:S04]  /*11130*/  STL [R1+0x404], R136 ;  /* 0x0004048801007387 */ /* 0x0001e80000100800 */
[----:B------:R1:W-:Y:S04]  /*11140*/  STL [R1+0x400], R137 ;  /* 0x0004008901007387 */ /* 0x0003e80000100800 */
[----:B0-----:R-:W2:Y:S01]  /*11150*/  LDL.LU R136, [R1+0x40c] ;  /* 0x00040c0001887983 */ /* 0x001ea20000300800 */
[----:B------:R-:W-:-:S03]  /*11160*/  FADD R0, R134, R0 ;  /* 0x0000000086007221 */ /* 0x000fc60000000000 */
[----:B-1----:R-:W3:Y:S04]  /*11170*/  LDL.LU R137, [R1+0x410] ;  /* 0x0004100001897983 */ /* 0x002ee80000300800 */
[----:B------:R-:W4:Y:S04]  /*11180*/  LDL.LU R138, [R1+0x414] ;  /* 0x00041400018a7983 */ /* 0x000f280000300800 */
[----:B------:R0:W-:Y:S04]  /*11190*/  STL [R1+0x408], R0 ;  /* 0x0004080001007387 */ /* 0x0001e80000100800 */
        /* <DEDUP_REMOVED lines=13> */
[----:B0-----:R-:W4:Y:S01]  /*11270*/  LDL.LU R0, [R1+0x44c] ;  /* 0x00044c0001007983 */ /* 0x001f220000300800 */
[----:B--2---:R-:W-:-:S05]  /*11280*/  FADD R136, R135, R136 ;  /* 0x0000008887887221 */ /* 0x004fca0000000000 */
[----:B------:R0:W-:Y:S04]  /*11290*/  STL [R1+0x40c], R136 ;  /* 0x00040c8801007387 */ /* 0x0001e80000100800 */
[----:B0-----:R-:W3:Y:S02]  /*112a0*/  LDL.LU R136, [R1+0x4a4] ;  /* 0x0004a40001887983 */ /* 0x001ee40000300800 */
[----:B---3--:R-:W-:-:S05]  /*112b0*/  FADD R137, R136, R137 ;  /* 0x0000008988897221 */ /* 0x008fca0000000000 */
[----:B------:R0:W-:Y:S04]  /*112c0*/  STL [R1+0x410], R137 ;  /* 0x0004108901007387 */ /* 0x0001e80000100800 */
[----:B0-----:R-:W4:Y:S02]  /*112d0*/  LDL.LU R137, [R1+0x4a0] ;  /* 0x0004a00001897983 */ /* 0x001f240000300800 */
[----:B----4-:R-:W-:-:S05]  /*112e0*/  FADD R138, R137, R138 ;  /* 0x0000008a898a7221 */ /* 0x010fca0000000000 */
[----:B------:R0:W-:Y:S04]  /*112f0*/  STL [R1+0x414], R138 ;  /* 0x0004148a01007387 */ /* 0x0001e80000100800 */
[----:B0-----:R-:W2:Y:S02]  /*11300*/  LDL.LU R138, [R1+0x49c] ;  /* 0x00049c00018a7983 */ /* 0x001ea40000300800 */
[----:B--2---:R-:W-:-:S05]  /*11310*/  FADD R139, R138, R139 ;  /* 0x0000008b8a8b7221 */ /* 0x004fca0000000000 */
        /* <DEDUP_REMOVED lines=37> */
[----:B0-----:R-:W2:Y:S01]  /*11570*/  LDL.LU R151, [R1+0x468] ;  /* 0x0004680001977983 */ /* 0x001ea20000300800 */
[----:B------:R-:W-:Y:S01]  /*11580*/  UMOV UR6, URZ ;  /* 0x0000003f00067c82 */ /* 0x000fe20008000000 */
[----:B--2---:R-:W-:-:S05]  /*11590*/  FADD R0, R0, R151 ;  /* 0x0000009700007221 */ /* 0x004fca0000000000 */
[----:B------:R0:W-:Y:S02]  /*115a0*/  STL [R1+0x44c], R0 ;  /* 0x00044c0001007387 */ /* 0x0001e40000100800 */
.L_x_24:
[----:B------:R-:W-:Y:S05]  /*115b0*/  @!P1 BRA `(.L_x_25) ;  /* 0x0000000000049947 */ /* 0x000fea0003800000 */
[----:B------:R-:W-:Y:S01]  /*115c0*/  BPT.TRAP 0x1 ;  /* 0x000000040000795c */ /* 0x000fe20000300000 */
.L_x_25:
[----:B------:R-:W-:Y:S02]  /*115d0*/  UISETP.GT.U32.AND UP0, UPT, UR13, 0x1, UPT ;  /* 0x000000010d00788c */ /* 0x000fe4000bf04070 */
[----:B------:R-:W-:-:S04]  /*115e0*/  ULEA UR8, UR25, UR12, 0x3 ;  /* 0x0000000c19087291 */ /* 0x000fc8000f8e183f */
[----:B------:R-:W-:Y:S01]  /*115f0*/  UIADD3 UR8, UR8, 0x18, URZ ;  /* 0x0000001808087890 */ /* 0x000fe2000fffe03f */
[----:B------:R-:W-:-:S03]  /*11600*/  PLOP3.LUT P0, PT, PT, PT, UP0, 0x80, 0x0 ;  /* 0x000000000000781c */ /* 0x000fc60003f0f008 */
[----:B------:R-:W-:-:S09]  /*11610*/  UPRMT UR8, URZ, 0x654, UR8 ;  /* 0x000006543f087896 */ /* 0x000fd20008000008 */
[----:B------:R-:W-:Y:S01]  /*11620*/  SYNCS.ARRIVE.TRANS64.RED.A1T0 RZ, [UR8], RZ ;  /* 0x000000ffffff79a7 */ /* 0x000fe20008100408 */
[----:B------:R-:W-:Y:S05]  /*11630*/  @P0 BRA `(.L_x_26) ;  /* 0x0000000000040947 */ /* 0x000fea0003800000 */
[----:B------:R-:W-:Y:S01]  /*11640*/  BPT.TRAP 0x1 ;  /* 0x000000040000795c */ /* 0x000fe20000300000 */
.L_x_26:
[----:B------:R-:W-:Y:S02]  /*11650*/  UISETP.GT.AND UP2, UPT, UR26, 0x1, UPT ;  /* 0x000000011a00788c */ /* 0x000fe4000bf44270 */
[----:B------:R-:W-:Y:S02]  /*11660*/  UIADD3 UR23, UR23, 0x1, URZ ;  /* 0x0000000117177890 */ /* 0x000fe4000fffe03f */
[----:B------:R-:W-:Y:S02]  /*11670*/  UIADD3 UR25, UR25, 0x1, URZ ;  /* 0x0000000119197890 */ /* 0x000fe4000fffe03f */
[----:B------:R-:W-:Y:S01]  /*11680*/  PLOP3.LUT P0, PT, PT, PT, UP2, 0x80, 0x0 ;  /* 0x000000000000781c */ /* 0x000fe20003f0f028 */
[----:B------:R-:W-:Y:S02]  /*11690*/  UISETP.NE.AND UP0, UPT, UR23, 0x3, UPT ;  /* 0x000000031700788c */ /* 0x000fe4000bf05270 */
[----:B------:R-:W-:Y:S02]  /*116a0*/  UIADD3 UR16, UR26, -0x1, URZ ;  /* 0xffffffff1a107890 */ /* 0x000fe4000fffe03f */
[----:B------:R-:W-:-:S02]  /*116b0*/  USEL UR8, URZ, 0x1, UP0 ;  /* 0x000000013f087887 */ /* 0x000fc40008000000 */
[----:B------:R-:W-:Y:S02]  /*116c0*/  UISETP.NE.AND UP1, UPT, UR25, 0x3, UPT ;  /* 0x000000031900788c */ /* 0x000fe4000bf25270 */
[----:B------:R-:W-:Y:S02]  /*116d0*/  ULOP3.LUT UR24, UR24, UR8, URZ, 0x3c, !UPT ;  /* 0x0000000818187292 */ /* 0x000fe4000f8e3c3f */
[----:B------:R-:W-:Y:S02]  /*116e0*/  USEL UR23, UR23, URZ, UP0 ;  /* 0x0000003f17177287 */ /* 0x000fe40008000000 */
[----:B------:R-:W-:Y:S01]  /*116f0*/  USEL UR25, UR25, URZ, UP1 ;  /* 0x0000003f19197287 */ /* 0x000fe20008800000 */
[----:B------:R-:W-:Y:S01]  /*11700*/  UMOV UR8, 0x1 ;  /* 0x0000000100087882 */ /* 0x000fe20000000000 */
[----:B------:R-:W-:Y:S01]  /*11710*/  UMOV UR26, UR16 ;  /* 0x00000010001a7c82 */ /* 0x000fe20008000000 */
[----:B------:R-:W-:Y:S09]  /*11720*/  @P0 BRA `(.L_x_27) ;  /* 0xffffff7400840947 */ /* 0x000ff2000383ffff */
.L_x_19:
[----:B------:R-:W-:-:S04]  /*11730*/  UISETP.NE.AND UP0, UPT, UR6, URZ, UPT ;  /* 0x0000003f0600728c */ /* 0x000fc8000bf05270 */
[----:B------:R-:W-:-:S06]  /*11740*/  USEL UR6, URZ, 0x1, !UP0 ;  /* 0x000000013f067887 */ /* 0x000fcc000c000000 */
[----:B------:R-:W-:-:S13]  /*11750*/  ISETP.NE.AND P0, PT, RZ, UR6, PT ;  /* 0x00000006ff007c0c */ /* 0x000fda000bf05270 */
[----:B------:R-:W-:Y:S05]  /*11760*/  @!P0 BRA `(.L_x_28) ;  /* 0x0000003800188947 */ /* 0x000fea0003800000 */
[----:B------:R1:W-:Y:S04]  /*11770*/  STL [R1+0x620], R41 ;  /* 0x0006202901007387 */ /* 0x0003e80000100800 */
[----:B-1----:R-:W3:Y:S04]  /*11780*/  LDL.LU R41, [R1] ;  /* 0x0000000001297983 */ /* 0x002ee80000300800 */
[----:B------:R1:W-:Y:S04]  /*11790*/  STL [R1+0x61c], R42 ;  /* 0x00061c2a01007387 */ /* 0x0003e80000100800 */
[----:B-1----:R-:W4:Y:S04]  /*117a0*/  LDL.LU R42, [R1+0x4] ;  /* 0x00000400012a7983 */ /* 0x002f280000300800 */
[----:B------:R1:W-:Y:S04]  /*117b0*/  STL [R1+0x618], R43 ;  /* 0x0006182b01007387 */ /* 0x0003e80000100800 */
[----:B-1----:R-:W2:Y:S04]  /*117c0*/  LDL.LU R43, [R1+0x8] ;  /* 0x00000800012b7983 */ /* 0x002ea80000300800 */
        /* <DEDUP_REMOVED lines=146> */
[----:B0-----:R-:W2:Y:S04]  /*120f0*/  LDL.LU R0, [R1+0x204] ;  /* 0x0002040001007983 */ /* 0x001ea80000300800 */
[----:B------:R0:W-:Y:S04]  /*12100*/  STL [R1+0x4f0], R117 ;  /* 0x0004f07501007387 */ /* 0x0001e80000100800 */
        /* <DEDUP_REMOVED lines=68> */
[----:B0-----:R-:W2:Y:S01]  /*12550*/  LDL.LU R151, [R1+0x130] ;  /* 0x0001300001977983 */ /* 0x001ea20000300800 */
[----:B---3-5:R-:W-:Y:S01]  /*12560*/  FADD R2, R41, R2 ;  /* 0x0000000229027221 */ /* 0x028fe20000000000 */
[----:B----4-:R-:W-:Y:S01]  /*12570*/  FADD R3, R42, R3 ;  /* 0x000000032a037221 */ /* 0x010fe20000000000 */
[----:B--2---:R-:W-:Y:S01]  /*12580*/  FADD R4, R43, R4 ;  /* 0x000000042b047221 */ /* 0x004fe20000000000 */
[----:B------:R-:W2:Y:S01]  /*12590*/  LDL.LU R41, [R1+0x620] ;  /* 0x0006200001297983 */ /* 0x000ea20000300800 */
[----:B------:R-:W-:Y:S01]  /*125a0*/  FADD R5, R44, R5 ;  /* 0x000000052c057221 */ /* 0x000fe20000000000 */
[----:B------:R-:W-:-:S02]  /*125b0*/  FADD R6, R45, R6 ;  /* 0x000000062d067221 */ /* 0x000fc40000000000 */
[----:B------:R-:W3:Y:S01]  /*125c0*/  LDL.LU R42, [R1+0x61c] ;  /* 0x00061c00012a7983 */ /* 0x000ee20000300800 */
[----:B------:R-:W-:-:S03]  /*125d0*/  FADD R7, R46, R7 ;  /* 0x000000072e077221 */ /* 0x000fc60000000000 */
[----:B------:R-:W4:Y:S01]  /*125e0*/  LDL.LU R43, [R1+0x618] ;  /* 0x00061800012b7983 */ /* 0x000f220000300800 */
[----:B------:R-:W-:-:S03]  /*125f0*/  FADD R8, R47, R8 ;  /* 0x000000082f087221 */ /* 0x000fc60000000000 */
[----:B------:R-:W2:Y:S01]  /*12600*/  LDL.LU R44, [R1+0x614] ;  /* 0x00061400012c7983 */ /* 0x000ea20000300800 */
[----:B------:R-:W-:-:S03]  /*12610*/  FADD R9, R48, R9 ;  /* 0x0000000930097221 */ /* 0x000fc60000000000 */
        /* <DEDUP_REMOVED lines=133> */
[----:B------:R-:W-:Y:S01]  /*12e70*/  FADD R204, R115, R204 ;  /* 0x000000cc73cc7221 */ /* 0x000fe20000000000 */
[----:B------:R-:W-:Y:S02]  /*12e80*/  FADD R118, R119, R118 ;  /* 0x0000007677767221 */ /* 0x000fe40000000000 */
[----:B------:R-:W2:Y:S01]  /*12e90*/  LDL.LU R112, [R1+0x504] ;  /* 0x0005040001707983 */ /* 0x000ea20000300800 */
[----:B------:R-:W-:-:S03]  /*12ea0*/  FADD R205, R116, R205 ;  /* 0x000000cd74cd7221 */ /* 0x000fc60000000000 */
[----:B------:R-:W2:Y:S01]  /*12eb0*/  LDL.LU R113, [R1+0x500] ;  /* 0x0005000001717983 */ /* 0x000ea20000300800 */
[----:B------:R-:W-:-:S03]  /*12ec0*/  FADD R0, R117, R0 ;  /* 0x0000000075007221 */ /* 0x000fc60000000000 */
[----:B------:R-:W2:Y:S01]  /*12ed0*/  LDL.LU R114, [R1+0x4fc] ;  /* 0x0004fc0001727983 */ /* 0x000ea20000300800 */
[----:B------:R-:W-:-:S03]  /*12ee0*/  FADD R208, R149, R208 ;  /* 0x000000d095d07221 */ /* 0x000fc60000000000 */
[----:B------:R-:W2:Y:S04]  /*12ef0*/  LDL.LU R115, [R1+0x4f8] ;  /* 0x0004f80001737983 */ /* 0x000ea80000300800 */
[----:B------:R-:W2:Y:S01]  /*12f00*/  LDL.LU R116, [R1+0x4f4] ;  /* 0x0004f40001747983 */ /* 0x000ea20000300800 */
[----:B------:R-:W-:Y:S01]  /*12f10*/  FADD R207, R150, R207 ;  /* 0x000000cf96cf7221 */ /* 0x000fe20000000000 */
[----:B------:R-:W-:Y:S01]  /*12f20*/  FADD R206, R151, R206 ;  /* 0x000000ce97ce7221 */ /* 0x000fe20000000000 */
[----:B------:R-:W-:Y:S01]  /*12f30*/  FADD R237, R120, R237 ;  /* 0x000000ed78ed7221 */ /* 0x000fe20000000000 */
[----:B------:R-:W3:Y:S01]  /*12f40*/  LDL.LU R117, [R1+0x1b8] ;  /* 0x0001b80001757983 */ /* 0x000ee20000300800 */
[----:B------:R-:W-:Y:S01]  /*12f50*/  FADD R236, R121, R236 ;  /* 0x000000ec79ec7221 */ /* 0x000fe20000000000 */
[----:B------:R-:W-:Y:S01]  /*12f60*/  FADD R235, R122, R235 ;  /* 0x000000eb7aeb7221 */ /* 0x000fe20000000000 */
[----:B------:R-:W-:Y:S01]  /*12f70*/  FADD R234, R123, R234 ;  /* 0x000000ea7bea7221 */ /* 0x000fe20000000000 */
[----:B------:R-:W3:Y:S01]  /*12f80*/  LDL.LU R149, [R1+0x208] ;  /* 0x0002080001957983 */ /* 0x000ee20000300800 */
[----:B------:R-:W-:Y:S01]  /*12f90*/  FADD R233, R124, R233 ;  /* 0x000000e97ce97221 */ /* 0x000fe20000000000 */
[----:B------:R-:W-:Y:S01]  /*12fa0*/  FADD R232, R125, R232 ;  /* 0x000000e87de87221 */ /* 0x000fe20000000000 */
[----:B------:R-:W-:Y:S01]  /*12fb0*/  FADD R231, R126, R231 ;  /* 0x000000e77ee77221 */ /* 0x000fe20000000000 */
[----:B------:R0:W-:Y:S01]  /*12fc0*/  STL [R1+0x200], R118 ;  /* 0x0002007601007387 */ /* 0x0001e20000100800 */
[----:B------:R-:W-:Y:S01]  /*12fd0*/  FADD R230, R127, R230 ;  /* 0x000000e67fe67221 */ /* 0x000fe20000000000 */
        /* <DEDUP_REMOVED lines=8> */
[----:B0-----:R-:W4:Y:S01]  /*13060*/  LDL.LU R118, [R1+0x1bc] ;  /* 0x0001bc0001767983 */ /* 0x001f220000300800 */
[----:B------:R-:W-:Y:S01]  /*13070*/  FADD R215, R142, R215 ;  /* 0x000000d78ed77221 */ /* 0x000fe20000000000 */
[----:B------:R-:W-:Y:S01]  /*13080*/  FADD R224, R133, R224 ;  /* 0x000000e085e07221 */ /* 0x000fe20000000000 */
[----:B------:R-:W-:Y:S01]  /*13090*/  FADD R214, R143, R214 ;  /* 0x000000d68fd67221 */ /* 0x000fe20000000000 */
[----:B------:R0:W-:Y:S01]  /*130a0*/  STL [R1+0x204], R0 ;  /* 0x0002040001007387 */ /* 0x0001e20000100800 */
[----:B------:R-:W-:Y:S01]  /*130b0*/  FADD R223, R134, R223 ;  /* 0x000000df86df7221 */ /* 0x000fe20000000000 */
[----:B------:R-:W-:Y:S01]  /*130c0*/  FADD R213, R144, R213 ;  /* 0x000000d590d57221 */ /* 0x000fe20000000000 */
[----:B------:R-:W-:Y:S01]  /*130d0*/  FADD R222, R135, R222 ;  /* 0x000000de87de7221 */ /* 0x000fe20000000000 */
[----:B------:R-:W4:Y:S01]  /*130e0*/  LDL.LU R150, [R1+0x20c] ;  /* 0x00020c0001967983 */ /* 0x000f220000300800 */
[----:B------:R-:W-:Y:S01]  /*130f0*/  FADD R212, R145, R212 ;  /* 0x000000d491d47221 */ /* 0x000fe20000000000 */
[----:B------:R-:W-:Y:S01]  /*13100*/  FADD R221, R136, R221 ;  /* 0x000000dd88dd7221 */ /* 0x000fe20000000000 */
[----:B------:R-:W-:Y:S01]  /*13110*/  FADD R211, R146, R211 ;  /* 0x000000d392d37221 */ /* 0x000fe20000000000 */
[----:B------:R-:W2:Y:S01]  /*13120*/  LDL.LU R119, [R1+0x1c0] ;  /* 0x0001c00001777983 */ /* 0x000ea20000300800 */
[----:B------:R-:W-:Y:S01]  /*13130*/  FADD R220, R137, R220 ;  /* 0x000000dc89dc7221 */ /* 0x000fe20000000000 */
[----:B------:R-:W-:Y:S01]  /*13140*/  FADD R210, R147, R210 ;  /* 0x000000d293d27221 */ /* 0x000fe20000000000 */
[----:B------:R-:W-:Y:S01]  /*13150*/  FADD R219, R138, R219 ;  /* 0x000000db8adb7221 */ /* 0x000fe20000000000 */
[----:B------:R-:W2:Y:S01]  /*13160*/  LDL.LU R151, [R1+0x210] ;  /* 0x0002100001977983 */ /* 0x000ea20000300800 */
[----:B------:R-:W-:-:S03]  /*13170*/  FADD R209, R148, R209 ;  /* 0x000000d194d17221 */ /* 0x000fc60000000000 */
[----:B------:R-:W2:Y:S04]  /*13180*/  LDL.LU R120, [R1+0x1c4] ;  /* 0x0001c40001787983 */ /* 0x000ea80000300800 */
[----:B0-----:R-:W2:Y:S04]  /*13190*/  LDL.LU R0, [R1+0x214] ;  /* 0x0002140001007983 */ /* 0x001ea80000300800 */
        /* <DEDUP_REMOVED lines=28> */
[----:B---3--:R-:W-:-:S03]  /*13360*/  FADD R149, R117, R149 ;  /* 0x0000009575957221 */ /* 0x008fc60000000000 */
[----:B------:R-:W3:Y:S04]  /*13370*/  LDL.LU R117, [R1+0x4f0] ;  /* 0x0004f00001757983 */ /* 0x000ee80000300800 */
[----:B------:R0:W-:Y:S04]  /*13380*/  STL [R1+0x208], R149 ;  /* 0x0002089501007387 */ /* 0x0001e80000100800 */
[----:B0-----:R-:W3:Y:S01]  /*13390*/  LDL.LU R149, [R1+0x250] ;  /* 0x0002500001957983 */ /* 0x001ee20000300800 */
[----:B----4-:R-:W-:-:S03]  /*133a0*/  FADD R150, R118, R150 ;  /* 0x0000009676967221 */ /* 0x010fc60000000000 */
[----:B------:R-:W4:Y:S04]  /*133b0*/  LDL.LU R118, [R1+0x4ec] ;  /* 0x0004ec0001767983 */ /* 0x000f280000300800 */
[----:B------:R0:W-:Y:S01]  /*133c0*/  STL [R1+0x20c], R150 ;  /* 0x00020c9601007387 */ /* 0x0001e20000100800 */
[----:B--2---:R-:W-:-:S03]  /*133d0*/  FADD R151, R119, R151 ;  /* 0x0000009777977221 */ /* 0x004fc60000000000 */
[----:B0-----:R-:W2:Y:S04]  /*133e0*/  LDL.LU R150, [R1+0x254] ;  /* 0x0002540001967983 */ /* 0x001ea80000300800 */
[----:B------:R-:W4:Y:S04]  /*133f0*/  LDL.LU R119, [R1+0x4e8] ;  /* 0x0004e80001777983 */ /* 0x000f280000300800 */
[----:B------:R0:W-:Y:S04]  /*13400*/  STL [R1+0x210], R151 ;  /* 0x0002109701007387 */ /* 0x0001e80000100800 */
[----:B0-----:R-:W4:Y:S01]  /*13410*/  LDL.LU R151, [R1+0x258] ;  /* 0x0002580001977983 */ /* 0x001f220000300800 */
[----:B------:R-:W-:Y:S01]  /*13420*/  FADD R0, R120, R0 ;  /* 0x0000000078007221 */ /* 0x000fe20000000000 */
[----:B------:R-:W-:-:S02]  /*13430*/  FADD R122, R121, R122 ;  /* 0x0000007a797a7221 */ /* 0x000fc40000000000 */
[----:B------:R-:W4:Y:S01]  /*13440*/  LDL.LU R120, [R1+0x4e4] ;  /* 0x0004e40001787983 */ /* 0x000f220000300800 */
[----:B------:R-:W-:-:S03]  /*13450*/  FADD R124, R123, R124 ;  /* 0x0000007c7b7c7221 */ /* 0x000fc60000000000 */
[----:B------:R0:W-:Y:S01]  /*13460*/  STL [R1+0x214], R0 ;  /* 0x0002140001007387 */ /* 0x0001e20000100800 */
[----:B------:R-:W-:-:S03]  /*13470*/  FADD R126, R125, R126 ;  /* 0x0000007e7d7e7221 */ /* 0x000fc60000000000 */
[----:B0-----:R-:W4:Y:S04]  /*13480*/  LDL.LU R0, [R1+0x25c] ;  /* 0x00025c0001007983 */ /* 0x001f280000300800 */
[----:B------:R-:W4:Y:S04]  /*13490*/  LDL.LU R121, [R1+0x4e0] ;  /* 0x0004e00001797983 */ /* 0x000f280000300800 */
[----:B------:R0:W-:Y:S01]  /*134a0*/  STL [R1+0x218], R122 ;  /* 0x0002187a01007387 */ /* 0x0001e20000100800 */
[----:B------:R-:W-:Y:S01]  /*134b0*/  FADD R128, R127, R128 ;  /* 0x000000807f807221 */ /* 0x000fe20000000000 */
[----:B------:R-:W-:-:S02]  /*134c0*/  FADD R139, R129, R139 ;  /* 0x0000008b818b7221 */ /* 0x000fc40000000000 */
[----:B0-----:R-:W4:Y:S04]  /*134d0*/  LDL.LU R122, [R1+0x4dc] ;  /* 0x0004dc00017a7983 */ /* 0x001f280000300800 */
[----:B------:R-:W4:Y:S04]  /*134e0*/  LDL.LU R123, [R1+0x4d8] ;  /* 0x0004d800017b7983 */ /* 0x000f280000300800 */
[----:B------:R0:W-:Y:S01]  /*134f0*/  STL [R1+0x21c], R124 ;  /* 0x00021c7c01007387 */ /* 0x0001e20000100800 */
[----:B------:R-:W-:-:S03]  /*13500*/  FADD R140, R130, R140 ;  /* 0x0000008c828c7221 */ /* 0x000fc60000000000 */
        /* <DEDUP_REMOVED lines=34> */
[----:B------:R0:W-:Y:S04]  /*13730*/  STL [R1+0x240], R145 ;  /* 0x0002409101007387 */ /* 0x0001e80000100800 */
[----:B0-----:R-:W4:Y:S04]  /*13740*/  LDL.LU R145, [R1+0x278] ;  /* 0x0002780001917983 */ /* 0x001f280000300800 */
[----:B------:R-:W4:Y:S04]  /*13750*/  LDL.LU R136, [R1+0x4a4] ;  /* 0x0004a40001887983 */ /* 0x000f280000300800 */
[----:B------:R0:W-:Y:S04]  /*13760*/  STL [R1+0x244], R146 ;  /* 0x0002449201007387 */ /* 0x0001e80000100800 */
[----:B0-----:R-:W4:Y:S04]  /*13770*/  LDL.LU R146, [R1+0x27c] ;  /* 0x00027c0001927983 */ /* 0x001f280000300800 */
[----:B------:R-:W4:Y:S04]  /*13780*/  LDL.LU R137, [R1+0x4a0] ;  /* 0x0004a00001897983 */ /* 0x000f280000300800 */
[----:B------:R0:W-:Y:S04]  /*13790*/  STL [R1+0x248], R147 ;  /* 0x0002489301007387 */ /* 0x0001e80000100800 */
[----:B0-----:R-:W4:Y:S04]  /*137a0*/  LDL.LU R147, [R1+0x280] ;  /* 0x0002800001937983 */ /* 0x001f280000300800 */
[----:B------:R-:W4:Y:S01]  /*137b0*/  LDL.LU R138, [R1+0x49c] ;  /* 0x00049c00018a7983 */ /* 0x000f220000300800 */
[----:B---3--:R-:W-:-:S03]  /*137c0*/  FADD R149, R24, R149 ;  /* 0x0000009518957221 */ /* 0x008fc60000000000 */
[----:B------:R0:W-:Y:S04]  /*137d0*/  STL [R1+0x24c], R148 ;  /* 0x00024c9401007387 */ /* 0x0001e80000100800 */
[----:B0-----:R-:W3:Y:S04]  /*137e0*/  LDL.LU R148, [R1+0x284] ;  /* 0x0002840001947983 */ /* 0x001ee80000300800 */
[----:B------:R0:W-:Y:S01]  /*137f0*/  STL [R1+0x250], R149 ;  /* 0x0002509501007387 */ /* 0x0001e20000100800 */
[----:B--2---:R-:W-:-:S03]  /*13800*/  FADD R150, R25, R150 ;  /* 0x0000009619967221 */ /* 0x004fc60000000000 */
[----:B0-----:R-:W2:Y:S04]  /*13810*/  LDL.LU R149, [R1+0x288] ;  /* 0x0002880001957983 */ /* 0x001ea80000300800 */
[----:B------:R0:W-:Y:S04]  /*13820*/  STL [R1+0x254], R150 ;  /* 0x0002549601007387 */ /* 0x0001e80000100800 */
[----:B0-----:R-:W2:Y:S01]  /*13830*/  LDL.LU R150, [R1+0x28c] ;  /* 0x00028c0001967983 */ /* 0x001ea20000300800 */
[----:B----4-:R-:W-:-:S05]  /*13840*/  FADD R151, R26, R151 ;  /* 0x000000971a977221 */ /* 0x010fca0000000000 */
[----:B------:R0:W-:Y:S04]  /*13850*/  STL [R1+0x258], R151 ;  /* 0x0002589701007387 */ /* 0x0001e80000100800 */
[----:B0-----:R-:W4:Y:S01]  /*13860*/  LDL.LU R151, [R1+0x290] ;  /* 0x0002900001977983 */ /* 0x001f220000300800 */
[----:B------:R-:W-:-:S03]  /*13870*/  FADD R0, R27, R0 ;  /* 0x000000001b007221 */ /* 0x000fc60000000000 */
[----:B------:R-:W4:Y:S04]  /*13880*/  LDL.LU R27, [R1+0x2c8] ;  /* 0x0002c800011b7983 */ /* 0x000f280000300800 */
[----:B------:R-:W4:Y:S04]  /*13890*/  LDL.LU R26, [R1+0x2cc] ;  /* 0x0002cc00011a7983 */ /* 0x000f280000300800 */
[----:B------:R-:W4:Y:S04]  /*138a0*/  LDL.LU R25, [R1+0x2d0] ;  /* 0x0002d00001197983 */ /* 0x000f280000300800 */
[----:B------:R0:W-:Y:S04]  /*138b0*/  STL [R1+0x25c], R0 ;  /* 0x00025c0001007387 */ /* 0x0001e80000100800 */
[----:B------:R-:W4:Y:S04]  /*138c0*/  LDL.LU R24, [R1+0x2d4] ;  /* 0x0002d40001187983 */ /* 0x000f280000300800 */
[----:B0-----:R-:W4:Y:S01]  /*138d0*/  LDL.LU R0, [R1+0x2d8] ;  /* 0x0002d80001007983 */ /* 0x001f220000300800 */
[----:B------:R-:W-:-:S05]  /*138e0*/  FADD R139, R28, R139 ;  /* 0x0000008b1c8b7221 */ /* 0x000fca0000000000 */
[----:B------:R0:W-:Y:S04]  /*138f0*/  STL [R1+0x260], R139 ;  /* 0x0002608b01007387 */ /* 0x0001e80000100800 */
[----:B0-----:R-:W4:Y:S01]  /*13900*/  LDL.LU R139, [R1+0x498] ;  /* 0x00049800018b7983 */ /* 0x001f220000300800 */
[----:B------:R-:W-:-:S03]  /*13910*/  FADD R140, R29, R140 ;  /* 0x0000008c1d8c7221 */ /* 0x000fc60000000000 */
[----:B------:R-:W4:Y:S04]  /*13920*/  LDL.LU R28, [R1+0x2c4] ;  /* 0x0002c400011c7983 */ /* 0x000f280000300800 */
        /* <DEDUP_REMOVED lines=30> */
[----:B---3--:R-:W-:-:S03]  /*13b10*/  FADD R148, R37, R148 ;  /* 0x0000009425947221 */ /* 0x008fc60000000000 */
[----:B------:R-:W3:Y:S04]  /*13b20*/  LDL.LU R36, [R1+0x2a4] ;  /* 0x0002a40001247983 */ /* 0x000ee80000300800 */
[----:B------:R0:W-:Y:S01]  /*13b30*/  STL [R1+0x284], R148 ;  /* 0x0002849401007387 */ /* 0x0001e20000100800 */
[----:B--2---:R-:W-:-:S03]  /*13b40*/  FADD R149, R38, R149 ;  /* 0x0000009526957221 */ /* 0x004fc60000000000 */
[----:B0-----:R-:W2:Y:S04]  /*13b50*/  LDL.LU R148, [R1+0x474] ;  /* 0x0004740001947983 */ /* 0x001ea80000300800 */
[----:B------:R-:W2:Y:S04]  /*13b60*/  LDL.LU R37, [R1+0x2a0] ;  /* 0x0002a00001257983 */ /* 0x000ea80000300800 */
[----:B------:R0:W-:Y:S01]  /*13b70*/  STL [R1+0x288], R149 ;  /* 0x0002889501007387 */ /* 0x0001e20000100800 */
[----:B------:R-:W-:-:S03]  /*13b80*/  FADD R150, R39, R150 ;  /* 0x0000009627967221 */ /* 0x000fc60000000000 */
[----:B0-----:R-:W2:Y:S04]  /*13b90*/  LDL.LU R149, [R1+0x470] ;  /* 0x0004700001957983 */ /* 0x001ea80000300800 */
[----:B------:R-:W2:Y:S04]  /*13ba0*/  LDL.LU R38, [R1+0x29c] ;  /* 0x00029c0001267983 */ /* 0x000ea80000300800 */
[----:B------:R0:W-:Y:S01]  /*13bb0*/  STL [R1+0x28c], R150 ;  /* 0x00028c9601007387 */ /* 0x0001e20000100800 */
[----:B----4-:R-:W-:-:S03]  /*13bc0*/  FADD R151, R40, R151 ;  /* 0x0000009728977221 */ /* 0x010fc60000000000 */
[----:B0-----:R-:W4:Y:S04]  /*13bd0*/  LDL.LU R150, [R1+0x46c] ;  /* 0x00046c0001967983 */ /* 0x001f280000300800 */
[----:B------:R-:W4:Y:S04]  /*13be0*/  LDL.LU R39, [R1+0x298] ;  /* 0x0002980001277983 */ /* 0x000f280000300800 */
[----:B------:R0:W-:Y:S04]  /*13bf0*/  STL [R1+0x290], R151 ;  /* 0x0002909701007387 */ /* 0x0001e80000100800 */
[----:B0-----:R-:W4:Y:S04]  /*13c00*/  LDL.LU R151, [R1+0x468] ;  /* 0x0004680001977983 */ /* 0x001f280000300800 */
[----:B------:R-:W4:Y:S01]  /*13c10*/  LDL.LU R40, [R1+0x294] ;  /* 0x0002940001287983 */ /* 0x000f220000300800 */
        /* <DEDUP_REMOVED lines=13> */
[----:B---3--:R-:W-:Y:S01]  /*13cf0*/  FADD R36, R45, R36 ;  /* 0x000000242d247221 */ /* 0x008fe20000000000 */
[----:B--2---:R-:W-:Y:S01]  /*13d00*/  FADD R37, R44, R37 ;  /* 0x000000252c257221 */ /* 0x004fe20000000000 */
[----:B------:R-:W-:Y:S01]  /*13d10*/  FADD R38, R43, R38 ;  /* 0x000000262b267221 */ /* 0x000fe20000000000 */
[----:B----4-:R-:W-:Y:S01]  /*13d20*/  FADD R39, R42, R39 ;  /* 0x000000272a277221 */ /* 0x010fe20000000000 */
[----:B------:R-:W-:-:S05]  /*13d30*/  FADD R40, R41, R40 ;  /* 0x0000002829287221 */ /* 0x000fca0000000000 */
[----:B------:R0:W-:Y:S04]  /*13d40*/  STL [R1+0x294], R40 ;  /* 0x0002942801007387 */ /* 0x0001e80000100800 */
        /* <DEDUP_REMOVED lines=14> */
[----:B------:R-:W4:Y:S04]  /*13e30*/  LDL.LU R53, [R1+0x2dc] ;  /* 0x0002dc0001357983 */ /* 0x000f280000300800 */
[----:B------:R4:W-:Y:S04]  /*13e40*/  STL [R1+0x2d0], R25 ;  /* 0x0002d01901007387 */ /* 0x0009e80000100800 */
[----:B------:R-:W4:Y:S04]  /*13e50*/  LDL.LU R52, [R1+0x2e0] ;  /* 0x0002e00001347983 */ /* 0x000f280000300800 */
[----:B------:R4:W-:Y:S04]  /*13e60*/  STL [R1+0x2d4], R24 ;  /* 0x0002d41801007387 */ /* 0x0009e80000100800 */
        /* <DEDUP_REMOVED lines=14> */
[----:B--2---:R-:W2:Y:S04]  /*13f50*/  LDL.LU R38, [R1+0x318] ;  /* 0x0003180001267983 */ /* 0x004ea80000300800 */
        /* <DEDUP_REMOVED lines=14> */
[----:B------:R-:W4:Y:S01]  /*14040*/  LDL.LU R0, [R1+0x354] ;  /* 0x0003540001007983 */ /* 0x000f220000300800 */
[----:B------:R-:W-:Y:S01]  /*14050*/  FADD R53, R59, R53 ;  /* 0x000000353b357221 */ /* 0x000fe20000000000 */
        /* <DEDUP_REMOVED lines=242> */
[----:B------:R-:W-:Y:S01]  /*14f80*/  FADD R24, R150, R24 ;  /* 0x0000001896187221 */ /* 0x000fe20000000000 */
[----:B------:R-:W-:-:S05]  /*14f90*/  FADD R0, R0, R151 ;  /* 0x0000009700007221 */ /* 0x000fca0000000000 */
[----:B------:R1:W-:Y:S04]  /*14fa0*/  STL [R1+0x44c], R0 ;  /* 0x00044c0001007387 */ /* 0x0003e80000100800 */
[----:B------:R1:W-:Y:S04]  /*14fb0*/  STL [R1+0x444], R25 ;  /* 0x0004441901007387 */ /* 0x0003e80000100800 */
[----:B------:R1:W-:Y:S02]  /*14fc0*/  STL [R1+0x448], R24 ;  /* 0x0004481801007387 */ /* 0x0003e40000100800 */
.L_x_28:
[----:B01----:R-:W0:Y:S02]  /*14fd0*/  LDC R0, c[0x0][0x28c] ;  /* 0x0000a300ff007b82 */ /* 0x003e240000000800 */
[----:B0-----:R-:W-:-:S13]  /*14fe0*/  ISETP.GE.AND P0, PT, R0, 0x1, PT ;  /* 0x000000010000780c */ /* 0x001fda0003f06270 */
[----:B------:R-:W-:Y:S05]  /*14ff0*/  @!P0 BRA `(.L_x_29) ;  /* 0x0000000000488947 */ /* 0x000fea0003800000 */
[----:B------:R-:W-:-:S06]  /*15000*/  UISETP.NE.AND UP0, UPT, UR22, 0x3, UPT ;  /* 0x000000031600788c */ /* 0x000fcc000bf05270 */
[----:B------:R-:W-:-:S13]  /*15010*/  PLOP3.LUT P0, PT, PT, PT, UP0, 0x80, 0x0 ;  /* 0x000000000000781c */ /* 0x000fda0003f0f008 */
[----:B------:R-:W-:Y:S05]  /*15020*/  @!P0 BRA `(.L_x_30) ;  /* 0x0000000000048947 */ /* 0x000fea0003800000 */
[----:B------:R-:W-:Y:S01]  /*15030*/  BPT.TRAP 0x1 ;  /* 0x000000040000795c */ /* 0x000fe20000300000 */
.L_x_30:
[----:B------:R-:W-:-:S04]  /*15040*/  UISETP.LT.AND UP0, UPT, UR10, 0x1, UPT ;  /* 0x000000010a00788c */ /* 0x000fc8000bf01270 */
[----:B------:R-:W-:Y:S02]  /*15050*/  USEL UR8, UR10, 0x1, UP0 ;  /* 0x000000010a087887 */ /* 0x000fe40008000000 */
[----:B------:R-:W-:Y:S02]  /*15060*/  UISETP.GT.U32.AND UP0, UPT, UR13, 0x1, UPT ;  /* 0x000000010d00788c */ /* 0x000fe4000bf04070 */
[----:B------:R-:W-:-:S04]  /*15070*/  UIADD3 UR8, UR5, UR10, -UR8 ;  /* 0x0000000a05087290 */ /* 0x000fc8000fffe808 */
[----:B------:R-:W-:Y:S01]  /*15080*/  UIMAD.WIDE.U32 UR6, UR8, -0x55555555, URZ ;  /* 0xaaaaaaab080678a5 */ /* 0x000fe2000f8e003f */
[----:B------:R-:W-:-:S03]  /*15090*/  PLOP3.LUT P0, PT, PT, PT, UP0, 0x80, 0x0 ;  /* 0x000000000000781c */ /* 0x000fc60003f0f008 */
[----:B------:R-:W-:-:S04]  /*150a0*/  USHF.R.U32.HI UR6, URZ, 0x1, UR7 ;  /* 0x000000013f067899 */ /* 0x000fc80008011607 */
[----:B------:R-:W-:-:S04]  /*150b0*/  UIMAD UR8, UR6, -0x3, UR8 ;  /* 0xfffffffd060878a4 */ /* 0x000fc8000f8e0208 */
[----:B------:R-:W-:-:S04]  /*150c0*/  ULEA UR8, UR8, UR12, 0x3 ;  /* 0x0000000c08087291 */ /* 0x000fc8000f8e183f */
[----:B------:R-:W-:-:S04]  /*150d0*/  UIADD3 UR8, UR8, 0x18, URZ ;  /* 0x0000001808087890 */ /* 0x000fc8000fffe03f */
[----:B------:R-:W-:-:S09]  /*150e0*/  UPRMT UR8, URZ, 0x654, UR8 ;  /* 0x000006543f087896 */ /* 0x000fd20008000008 */
[----:B------:R-:W-:Y:S01]  /*150f0*/  SYNCS.ARRIVE.TRANS64.RED.A1T0 RZ, [UR8], RZ ;  /* 0x000000ffffff79a7 */ /* 0x000fe20008100408 */
[----:B------:R-:W-:Y:S05]  /*15100*/  @P0 BRA `(.L_x_29) ;  /* 0x0000000000040947 */ /* 0x000fea0003800000 */
[----:B------:R-:W-:Y:S01]  /*15110*/  BPT.TRAP 0x1 ;  /* 0x000000040000795c */ /* 0x000fe20000300000 */
.L_x_29:
[----:B------:R-:W3:Y:S01]  /*15120*/  LDL.LU R28, [R1+0x45c] ;  /* 0x00045c00011c7983 */ /* 0x000ee20000300800 */
[----:B------:R-:W0:Y:S01]  /*15130*/  LDC R25, c[0x0][0x288] ;  /* 0x0000a200ff197b82 */ /* 0x000e220000000800 */
[----:B------:R-:W1:Y:S01]  /*15140*/  S2R R27, SR_TID.X ;  /* 0x00000000001b7919 */ /* 0x000e620000002100 */
[----:B------:R-:W-:Y:S01]  /*15150*/  UIADD3 UR8, UR10, UR5, URZ ;  /* 0x000000050a087290 */ /* 0x000fe2000fffe03f */
[----:B------:R-:W-:Y:S01]  /*15160*/  ULDC UR6, c[0x0][0x284] ;  /* 0x0000a10000067ab9 */ /* 0x000fe20000000800 */
[----:B------:R-:W4:Y:S01]  /*15170*/  LDL.LU R26, [R1+0x458] ;  /* 0x00045800011a7983 */ /* 0x000f220000300800 */
[----:B------:R-:W-:Y:S01]  /*15180*/  USHF.R.S32.HI UR11, URZ, 0x1f, UR9 ;  /* 0x0000001f3f0b7899 */ /* 0x000fe20008011409 */
[----:B------:R-:W-:Y:S01]  /*15190*/  IMAD.MOV.U32 R41, RZ, RZ, -0x1 ;  /* 0xffffffffff297424 */ /* 0x000fe200078e00ff */
[----:B------:R-:W-:Y:S01]  /*151a0*/  UISETP.GT.U32.AND UP0, UPT, UR8, 0x2, UPT ;  /* 0x000000020800788c */ /* 0x000fe2000bf04070 */
[----:B------:R-:W-:Y:S01]  /*151b0*/  ULDC.64 UR16, c[0x0][0x5d0] ;  /* 0x0001740000107ab9 */ /* 0x000fe20000000a00 */
[----:B------:R-:W-:-:S02]  /*151c0*/  UISETP.GE.U32.AND UP1, UPT, UR10, 0x3, UPT ;  /* 0x000000030a00788c */ /* 0x000fc4000bf26070 */
[----:B------:R-:W-:Y:S02]  /*151d0*/  UIMAD UR5, UR11, UR16, URZ ;  /* 0x000000100b0572a4 */ /* 0x000fe4000f8e023f */
[----:B------:R-:W-:Y:S01]  /*151e0*/  UISETP.LT.U32.AND UP0, UPT, UR10, 0x3, UP0 ;  /* 0x000000030a00788c */ /* 0x000fe20008701070 */
[C---:B-1----:R-:W-:Y:S01]  /*151f0*/  LOP3.LUT R24, R27.reuse, 0x3, RZ, 0xc0, !PT ;  /* 0x000000031b187812 */ /* 0x042fe200078ec0ff */
[----:B------:R-:W-:Y:S01]  /*15200*/  IMAD.SHL.U32 R32, R27, 0x2, RZ ;  /* 0x000000021b207824 */ /* 0x000fe200078e00ff */
[----:B------:R-:W-:-:S03]  /*15210*/  SHF.R.U32.HI R34, RZ, 0x7, R27 ;  /* 0x00000007ff227819 */ /* 0x000fc6000001161b */
[----:B0-----:R-:W-:Y:S01]  /*15220*/  IMAD R24, R24, -0x2, R25 ;  /* 0xfffffffe18187824 */ /* 0x001fe200078e0219 */
[----:B------:R-:W-:Y:S02]  /*15230*/  LOP3.LUT R34, R34, 0x1, RZ, 0xc0, !PT ;  /* 0x0000000122227812 */ /* 0x000fe400078ec0ff */
[----:B------:R-:W-:-:S03]  /*15240*/  LOP3.LUT R32, R32, 0x6, RZ, 0xc0, !PT ;  /* 0x0000000620207812 */ /* 0x000fc600078ec0ff */
[----:B------:R-:W-:Y:S02]  /*15250*/  IMAD.SHL.U32 R35, R34, 0x40, RZ ;  /* 0x0000004022237824 */ /* 0x000fe400078e00ff */
[----:B---3--:R-:W-:-:S04]  /*15260*/  IMAD.WIDE R36, R28, 0x100, RZ ;  /* 0x000001001c247825 */ /* 0x008fc800078e02ff */
[----:B----4-:R-:W-:Y:S01]  /*15270*/  IMAD.SHL.U32 R0, R26, 0x100, RZ ;  /* 0x000001001a007824 */ /* 0x010fe200078e00ff */
[----:B------:R-:W-:Y:S01]  /*15280*/  PRMT R32, R32, 0x6540, R26 ;  /* 0x0000654020207816 */ /* 0x000fe2000000001a */
[----:B------:R-:W-:-:S03]  /*15290*/  IMAD.U32 R26, RZ, RZ, UR16 ;  /* 0x00000010ff1a7e24 */ /* 0x000fc6000f8e00ff */
[----:B------:R-:W-:Y:S01]  /*152a0*/  ISETP.GE.AND P0, PT, R0, R25, PT ;  /* 0x000000190000720c */ /* 0x000fe20003f06270 */
[----:B------:R-:W-:Y:S01]  /*152b0*/  IMAD.IADD R0, R24, 0x1, -R0 ;  /* 0x0000000118007824 */ /* 0x000fe200078e0a00 */
[----:B------:R-:W-:Y:S02]  /*152c0*/  SHF.R.U32.HI R24, RZ, 0x2, R27 ;  /* 0x00000002ff187819 */ /* 0x000fe4000001161b */
[----:B------:R-:W-:Y:S02]  /*152d0*/  LOP3.LUT R25, R27, 0x60, RZ, 0xc0, !PT ;  /* 0x000000601b197812 */ /* 0x000fe400078ec0ff */
[----:B------:R-:W-:Y:S02]  /*152e0*/  LOP3.LUT R24, R24, 0x7, RZ, 0xc0, !PT ;  /* 0x0000000718187812 */ /* 0x000fe400078ec0ff */
[----:B------:R-:W-:Y:S02]  /*152f0*/  SHF.R.U32.HI R25, RZ, 0x1, R25 ;  /* 0x00000001ff197819 */ /* 0x000fe40000011619 */
[----:B------:R-:W-:-:S02]  /*15300*/  LOP3.LUT R35, R35, 0x40, R24, 0xe2, !PT ;  /* 0x0000004023237812 */ /* 0x000fc400078ee218 */
[----:B------:R-:W-:Y:S02]  /*15310*/  IADD3 R24, RZ, -R25, -R24 ;  /* 0x80000019ff187210 */ /* 0x000fe40007ffe818 */
[----:B------:R-:W-:Y:S02]  /*15320*/  SHF.R.S32.HI R33, RZ, 0x1f, R32 ;  /* 0x0000001fff217819 */ /* 0x000fe40000011420 */
[----:B------:R-:W-:Y:S01]  /*15330*/  LOP3.LUT R35, R36, R35, R25, 0xfe, !PT ;  /* 0x0000002324237212 */ /* 0x000fe200078efe19 */
[----:B------:R-:W-:Y:S02]  /*15340*/  IMAD R34, R34, -0x40, R24 ;  /* 0xffffffc022227824 */ /* 0x000fe400078e0218 */
[----:B------:R-:W-:Y:S02]  /*15350*/  IMAD.SHL.U32 R24, R28, 0x100, RZ ;  /* 0x000001001c187824 */ /* 0x000fe400078e00ff */
[----:B------:R-:W-:-:S03]  /*15360*/  IMAD.WIDE.U32 R26, R26, UR9, R32 ;  /* 0x000000091a1a7c25 */ /* 0x000fc6000f8e0020 */
[C---:B------:R-:W-:Y:S02]  /*15370*/  IADD3 R34, -R24.reuse, UR6, R34 ;  /* 0x0000000618227c10 */ /* 0x040fe4000fffe122 */
[----:B------:R-:W-:Y:S01]  /*15380*/  ISETP.GE.OR P0, PT, R24, UR6, P0 ;  /* 0x0000000618007c0c */ /* 0x000fe20008706670 */
[----:B------:R-:W-:-:S04]  /*15390*/  UIMAD.WIDE.U32 UR6, UR8, -0x55555555, URZ ;  /* 0xaaaaaaab080678a5 */ /* 0x000fc8000f8e003f */
[----:B------:R-:W-:Y:S02]  /*153a0*/  USHF.R.U32.HI UR6, URZ, 0x1, UR7 ;  /* 0x000000013f067899 */ /* 0x000fe40008011607 */
[----:B------:R-:W-:Y:S02]  /*153b0*/  UIMAD UR7, UR9, UR17, UR5 ;  /* 0x00000011090772a4 */ /* 0x000fe4000f8e0205 */
[----:B------:R-:W-:-:S04]  /*153c0*/  USEL UR5, URZ, 0x1, !UP0 ;  /* 0x000000013f057887 */ /* 0x000fc8000c000000 */
[----:B------:R-:W-:Y:S01]  /*153d0*/  ULOP3.LUT UR4, UR4, UR5, URZ, 0x3c, !UPT ;  /* 0x0000000504047292 */ /* 0x000fe2000f8e3c3f */
[----:B------:R-:W-:Y:S01]  /*153e0*/  VIADD R27, R27, UR7 ;  /* 0x000000071b1b7c36 */ /* 0x000fe20008000000 */
[----:B------:R-:W-:Y:S02]  /*153f0*/  UIMAD UR5, UR6, -0x3, UR8 ;  /* 0xfffffffd060578a4 */ /* 0x000fe4000f8e0208 */
[----:B------:R-:W-:Y:S01]  /*15400*/  @UP1 ULOP3.LUT UR4, UR4, 0x1, UR6, 0x78, !UPT ;  /* 0x0000000104041892 */ /* 0x000fe2000f8e7806 */
[----:B------:R-:W-:Y:S11]  /*15410*/  @P0 BRA `(.L_x_31) ;  /* 0x0000012400ac0947 */ /* 0x000ff60003800000 */
[----:B------:R-:W0:Y:S01]  /*15420*/  LDC.64 R28, c[0x0][0x5c8] ;  /* 0x00017200ff1c7b82 */ /* 0x000e220000000a00 */
[----:B------:R-:W-:Y:S01]  /*15430*/  ULDC.64 UR6, c[0x0][0x5c0] ;  /* 0x0001700000067ab9 */ /* 0x000fe20000000a00 */
[----:B------:R-:W-:Y:S01]  /*15440*/  BSSY B0, `(.L_x_31) ;  /* 0x0001268000007945 */ /* 0x000fe20003800000 */
[-C--:B0-----:R-:W-:Y:S01]  /*15450*/  IMAD R24, R37, R28.reuse, RZ ;  /* 0x0000001c25187224 */ /* 0x081fe200078e02ff */
[----:B------:R-:W-:Y:S01]  /*15460*/  SHF.L.U64.HI R38, R28, 0x3, R29 ;  /* 0x000000031c267819 */ /* 0x000fe2000001021d */
[----:B------:R-:W-:-:S04]  /*15470*/  IMAD.WIDE.U32 R26, R35, R28, R26 ;  /* 0x0000001c231a7225 */ /* 0x000fc800078e001a */
[----:B------:R-:W-:Y:S01]  /*15480*/  IMAD R24, R35, R29, R24 ;  /* 0x0000001d23187224 */ /* 0x000fe200078e0218 */
[C---:B------:R-:W-:Y:S01]  /*15490*/  LEA R30, P2, R28.reuse, R26, 0x7 ;  /* 0x0000001a1c1e7211 */ /* 0x040fe200078438ff */
[----:B------:R-:W-:Y:S02]  /*154a0*/  IMAD.SHL.U32 R25, R28, 0x8, RZ ;  /* 0x000000081c197824 */ /* 0x000fe400078e00ff */
[----:B------:R-:W-:Y:S01]  /*154b0*/  IMAD.IADD R27, R27, 0x1, R24 ;  /* 0x000000011b1b7824 */ /* 0x000fe200078e0218 */
[C---:B------:R-:W-:Y:S02]  /*154c0*/  IADD3 R24, P5, R26.reuse, UR6, RZ ;  /* 0x000000061a187c10 */ /* 0x040fe4000ffbe0ff */
[----:B------:R-:W-:Y:S02]  /*154d0*/  IADD3 R26, P0, P1, R26, UR6, R25 ;  /* 0x000000061a1a7c10 */ /* 0x000fe4000f91e019 */
[----:B------:R-:W-:Y:S02]  /*154e0*/  LEA.HI.X R31, R28, R27, R29, 0x7, P2 ;  /* 0x0000001b1c1f7211 */ /* 0x000fe400010f3c1d */
[----:B------:R-:W-:-:S02]  /*154f0*/  IADD3 R28, P2, P3, R30, UR6, R25 ;  /* 0x000000061e1c7c10 */ /* 0x000fc4000fb5e019 */
[----:B------:R-:W-:Y:S02]  /*15500*/  IADD3.X R25, R27, UR7, RZ, P5, !PT ;  /* 0x000000071b197c10 */ /* 0x000fe4000affe4ff */
[----:B------:R-:W-:Y:S02]  /*15510*/  FSETP.NEU.AND P5, PT, RZ, UR21, PT ;  /* 0x00000015ff007c0b */ /* 0x000fe4000bfad000 */
[----:B------:R-:W-:Y:S02]  /*15520*/  IADD3 R30, P6, R30, UR6, RZ ;  /* 0x000000061e1e7c10 */ /* 0x000fe4000ffde0ff */
[--C-:B------:R-:W-:Y:S02]  /*15530*/  IADD3.X R29, R31, UR7, R38.reuse, P2, P3 ;  /* 0x000000071f1d7c10 */ /* 0x100fe400097e6426 */
[----:B------:R-:W-:Y:S02]  /*15540*/  IADD3.X R27, R27, UR7, R38, P0, P1 ;  /* 0x000000071b1b7c10 */ /* 0x000fe400087e2426 */
[----:B------:R-:W-:-:S05]  /*15550*/  IADD3.X R31, R31, UR7, RZ, P6, !PT ;  /* 0x000000071f1f7c10 */ /* 0x000fca000b7fe4ff */
[----:B------:R-:W-:Y:S05]  /*15560*/  @!P5 BRA `(.L_x_32) ;  /* 0x000000d800f4d947 */ /* 0x000fea0003800000 */
[----:B------:R-:W-:Y:S01]  /*15570*/  ULDC.64 UR6, c[0x0][0x5b8] ;  /* 0x00016e0000067ab9 */ /* 0x000fe20000000a00 */
[----:B------:R-:W-:Y:S01]  /*15580*/  BSSY B1, `(.L_x_33) ;  /* 0x0000013000017945 */ /* 0x000fe20003800000 */
[----:B------:R-:W-:Y:S01]  /*15590*/  IMAD.U32 R38, RZ, RZ, UR6 ;  /* 0x00000006ff267e24 */ /* 0x000fe2000f8e00ff */
[----:B------:R-:W-:-:S03]  /*155a0*/  UIMAD UR6, UR11, UR6, URZ ;  /* 0x000000060b0672a4 */ /* 0x000fc6000f8e023f */
[----:B------:R-:W-:Y:S01]  /*155b0*/  IMAD.WIDE.U32 R32, R38, UR9, R32 ;  /* 0x0000000926207c25 */ /* 0x000fe2000f8e0020 */
[----:B------:R-:W-:-:S03]  /*155c0*/  UIMAD UR6, UR9, UR7, UR6 ;  /* 0x00000007090672a4 */ /* 0x000fc6000f8e0206 */
[----:B------:R-:W-:Y:S01]  /*155d0*/  IMAD.MOV.U32 R38, RZ, RZ, R32 ;  /* 0x000000ffff267224 */ /* 0x000fe200078e0020 */
[----:B------:R-:W-:Y:S02]  /*155e0*/  ULDC.64 UR8, c[0x0][0x5a8] ;  /* 0x00016a0000087ab9 */ /* 0x000fe40000000a00 */
[----:B------:R-:W-:Y:S01]  /*155f0*/  VIADD R39, R33, UR6 ;  /* 0x0000000621277c36 */ /* 0x000fe20008000000 */
[----:B------:R-:W-:Y:S02]  /*15600*/  ULDC.64 UR6, c[0x0][0x5b0] ;  /* 0x00016c0000067ab9 */ /* 0x000fe40000000a00 */
[----:B------:R-:W-:Y:S02]  /*15610*/  IMAD R40, R37, UR6, RZ ;  /* 0x0000000625287c24 */ /* 0x000fe4000f8e02ff */
[----:B------:R-:W-:-:S04]  /*15620*/  IMAD.WIDE.U32 R32, R35, UR6, R38 ;  /* 0x0000000623207c25 */ /* 0x000fc8000f8e0026 */
[----:B------:R-:W-:Y:S01]  /*15630*/  IMAD R40, R35, UR7, R40 ;  /* 0x0000000723287c24 */ /* 0x000fe2000f8e0228 */
[----:B------:R-:W-:-:S04]  /*15640*/  IADD3 R32, P0, R32, UR8, RZ ;  /* 0x0000000820207c10 */ /* 0x000fc8000ff1e0ff */
[--C-:B------:R-:W-:Y:S02]  /*15650*/  IADD3.X R33, R33, UR9, R40.reuse, P0, !PT ;  /* 0x0000000921217c10 */ /* 0x100fe400087fe428 */
[----:B------:R-:W-:Y:S02]  /*15660*/  ISETP.GE.AND P0, PT, R34, 0x1, PT ;  /* 0x000000012200780c */ /* 0x000fe40003f06270 */
[----:B------:R-:W-:Y:S02]  /*15670*/  PRMT R40, RZ, 0x7610, R40 ;  /* 0x00007610ff287816 */ /* 0x000fe40000000028 */
[----:B------:R-:W-:-:S13]  /*15680*/  ISETP.LT.OR P1, PT, R0, 0x1, !P0 ;  /* 0x000000010000780c */ /* 0x000fda0004721670 */
[----:B------:R-:W-:Y:S05]  /*15690*/  @P1 BRA `(.L_x_34) ;  /* 0x0000000000041947 */ /* 0x000fea0003800000 */
[----:B------:R0:W5:Y:S02]  /*156a0*/  LDG.E.U8 R40, desc[UR14][R32.64] ;  /* 0x0000000e20287981 */ /* 0x000164000c1e1100 */
.L_x_34:
[----:B------:R-:W-:Y:S05]  /*156b0*/  BSYNC B1 ;  /* 0x0000000000017941 */ /* 0x000fea0003800000 */
.L_x_33:
[----:B-----5:R-:W-:Y:S01]  /*156c0*/  LOP3.LUT R40, R40, 0xff, RZ, 0xc0, !PT ;  /* 0x000000ff28287812 */ /* 0x020fe200078ec0ff */
[----:B------:R-:W-:Y:S03]  /*156d0*/  BSSY B1, `(.L_x_35) ;  /* 0x000000b000017945 */ /* 0x000fe60003800000 */
[----:B------:R-:W-:-:S05]  /*156e0*/  F2FP.F16.E4M3.UNPACK_B R40, R40 ;  /* 0x00000028ff28723e */ /* 0x000fca00020006ff */
[----:B------:R-:W-:-:S05]  /*156f0*/  HADD2.F32 R40, -RZ, R40.H0_H0 ;  /* 0x20000028ff287230 */ /* 0x000fca0000004100 */
[----:B------:R-:W-:-:S04]  /*15700*/  FMUL R40, R40, UR21 ;  /* 0x0000001528287c20 */ /* 0x000fc80008400000 */
[----:B------:R-:W-:-:S05]  /*15710*/  FFMA R2, R2, UR20, R40 ;  /* 0x0000001402027c23 */ /* 0x000fca0008000028 */
[----:B------:R-:W-:-:S05]  /*15720*/  F2FP.SATFINITE.E4M3.F32.PACK_AB_MERGE_C R2, RZ, R2, RZ ;  /* 0x00000002ff02723e */ /* 0x000fca00048070ff */
[----:B------:R1:W-:Y:S01]  /*15730*/  @!P1 STG.E.U8 desc[UR14][R24.64], R2 ;  /* 0x0000000218009986 */ /* 0x0003e2000c10110e */
[----:B------:R-:W-:Y:S02]  /*15740*/  ISETP.LT.OR P1, PT, R0, 0x2, !P0 ;  /* 0x000000020000780c */ /* 0x000fe40004721670 */
[----:B-1----:R-:W-:-:S11]  /*15750*/  PRMT R2, RZ, 0x7610, R2 ;  /* 0x00007610ff027816 */ /* 0x002fd60000000002 */
[----:B------:R-:W-:Y:S05]  /*15760*/  @P1 BRA `(.L_x_36) ;  /* 0x0000000000041947 */ /* 0x000fea0003800000 */
[----:B------:R1:W5:Y:S02]  /*15770*/  LDG.E.U8 R2, desc[UR14][R32.64+0x1] ;  /* 0x0000010e20027981 */ /* 0x000364000c1e1100 */
.L_x_36:
[----:B------:R-:W-:Y:S05]  /*15780*/  BSYNC B1 ;  /* 0x0000000000017941 */ /* 0x000fea0003800000 */
.L_x_35:
        /* <DEDUP_REMOVED lines=8> */
[----:B------:R-:W-:-:S05]  /*15810*/  IADD3 R2, P1, R35, 0x8, RZ ;  /* 0x0000000823027810 */ /* 0x000fca0007f3e0ff */
[----:B---3--:R-:W-:-:S04]  /*15820*/  IMAD.X R3, RZ, RZ, R37, P1 ;  /* 0x000000ffff037224 */ /* 0x008fc800008e0625 */
[----:B------:R-:W-:-:S04]  /*15830*/  IMAD R3, R3, UR6, RZ ;  /* 0x0000000603037c24 */ /* 0x000fc8000f8e02ff */
[C---:B------:R-:W-:Y:S02]  /*15840*/  IMAD R40, R2.reuse, UR7, R3 ;  /* 0x0000000702287c24 */ /* 0x040fe4000f8e0203 */
[----:B------:R-:W-:-:S03]  /*15850*/  IMAD.WIDE.U32 R2, R2, UR6, R38 ;  /* 0x0000000602027c25 */ /* 0x000fc6000f8e0026 */
[----:B------:R-:W-:-:S04]  /*15860*/  IADD3 R2, P1, R2, UR8, RZ ;  /* 0x0000000802027c10 */ /* 0x000fc8000ff3e0ff */
[--C-:B------:R-:W-:Y:S02]  /*15870*/  IADD3.X R3, R3, UR9, R40.reuse, P1, !PT ;  /* 0x0000000903037c10 */ /* 0x100fe40008ffe428 */
[----:B------:R-:W-:Y:S02]  /*15880*/  ISETP.GE.AND P1, PT, R34, 0x9, PT ;  /* 0x000000092200780c */ /* 0x000fe40003f26270 */
[----:B------:R-:W-:Y:S02]  /*15890*/  PRMT R40, RZ, 0x7610, R40 ;  /* 0x00007610ff287816 */ /* 0x000fe40000000028 */
[----:B------:R-:W-:-:S13]  /*158a0*/  ISETP.LT.OR P2, PT, R0, 0x1, !P1 ;  /* 0x000000010000780c */ /* 0x000fda0004f41670 */
[----:B------:R-:W-:Y:S05]  /*158b0*/  @P2 BRA `(.L_x_38) ;  /* 0x0000000000042947 */ /* 0x000fea0003800000 */
[----:B------:R3:W5:Y:S02]  /*158c0*/  LDG.E.U8 R40, desc[UR14][R2.64] ;  /* 0x0000000e02287981 */ /* 0x000764000c1e1100 */
.L_x_38:
[----:B------:R-:W-:Y:S05]  /*158d0*/  BSYNC B1 ;  /* 0x0000000000017941 */ /* 0x000fea0003800000 */
.L_x_37:
        /* <DEDUP_REMOVED lines=9> */
[----:B----4-:R-:W-:-:S11]  /*15970*/  PRMT R4, RZ, 0x7610, R4 ;  /* 0x00007610ff047816 */ /* 0x010fd60000000004 */
[----:B------:R-:W-:Y:S05]  /*15980*/  @P2 BRA `(.L_x_40) ;  /* 0x0000000000042947 */ /* 0x000fea0003800000 */
[----:B------:R4:W5:Y:S02]  /*15990*/  LDG.E.U8 R4, desc[UR14][R2.64+0x1] ;  /* 0x0000010e02047981 */ /* 0x000964000c1e1100 */
.L_x_40:
[----:B------:R-:W-:Y:S05]  /*159a0*/  BSYNC B1 ;  /* 0x0000000000017941 */ /* 0x000fea0003800000 */
.L_x_39:
[----:B-----5:R-:W-:Y:S01]  /*159b0*/  LOP3.LUT R4, R4, 0xff, RZ, 0xc0, !PT ;  /* 0x000000ff04047812 */ /* 0x020fe200078ec0ff */
[----:B------:R-:W-:Y:S01]  /*159c0*/  BSSY B1, `(.L_x_41) ;  /* 0x000000b000017945 */ /* 0x000fe20003800000 */
[----:B------:R-:W-:Y:S02]  /*159d0*/  ISETP.LT.OR P3, PT, R0, 0x9, !P0 ;  /* 0x000000090000780c */ /* 0x000fe40004761670 */
[----:B------:R-:W-:-:S05]  /*159e0*/  F2FP.F16.E4M3.UNPACK_B R4, R4 ;  /* 0x00000004ff04723e */ /* 0x000fca00020006ff */
[----:B------:R-:W-:-:S05]  /*159f0*/  HADD2.F32 R4, -RZ, R4.H0_H0 ;  /* 0x20000004ff047230 */ /* 0x000fca0000004100 */
[----:B------:R-:W-:-:S04]  /*15a00*/  FMUL R4, R4, UR21 ;  /* 0x0000001504047c20 */ /* 0x000fc80008400000 */
[--C-:B------:R-:W-:Y:S01]  /*15a10*/  FFMA R5, R5, UR20, R4.reuse ;  /* 0x0000001405057c23 */ /* 0x100fe20008000004 */
[----:B------:R-:W-:-:S04]  /*15a20*/  PRMT R4, RZ, 0x7610, R4 ;  /* 0x00007610ff047816 */ /* 0x000fc80000000004 */
[----:B------:R-:W-:-:S05]  /*15a30*/  F2FP.SATFINITE.E4M3.F32.PACK_AB_MERGE_C R5, RZ, R5, RZ ;  /* 0x00000005ff05723e */ /* 0x000fca00048070ff */
[----:B------:R0:W-:Y:S01]  /*15a40*/  @!P2 STG.E.U8 desc[UR14][R26.64+0x1], R5 ;  /* 0x000001051a00a986 */ /* 0x0001e2000c10110e */
[----:B------:R-:W-:Y:S05]  /*15a50*/  @P3 BRA `(.L_x_42) ;  /* 0x0000000000043947 */ /* 0x000fea0003800000 */
[----:B------:R0:W5:Y:S02]  /*15a60*/  LDG.E.U8 R4, desc[UR14][R32.64+0x8] ;  /* 0x0000080e20047981 */ /* 0x000164000c1e1100 */
.L_x_42:
[----:B------:R-:W-:Y:S05]  /*15a70*/  BSYNC B1 ;  /* 0x0000000000017941 */ /* 0x000fea0003800000 */
.L_x_41:
        /* <DEDUP_REMOVED lines=12> */
.L_x_44:
[----:B------:R-:W-:Y:S05]  /*15b40*/  BSYNC B1 ;  /* 0x0000000000017941 */ /* 0x000fea0003800000 */
.L_x_43:
        /* <DEDUP_REMOVED lines=12> */
.L_x_46:
[----:B------:R-:W-:Y:S05]  /*15c10*/  BSYNC B1 ;  /* 0x0000000000017941 */ /* 0x000fea0003800000 */
.L_x_45:
        /* <DEDUP_REMOVED lines=12> */
.L_x_48:
[----:B------:R-:W-:Y:S05]  /*15ce0*/  BSYNC B1 ;  /* 0x0000000000017941 */ /* 0x000fea0003800000 */
.L_x_47:
        /* <DEDUP_REMOVED lines=12> */
.L_x_50:
[----:B------:R-:W-:Y:S05]  /*15db0*/  BSYNC B1 ;  /* 0x0000000000017941 */ /* 0x000fea0003800000 */
.L_x_49:
        /* <DEDUP_REMOVED lines=12> */
.L_x_52:
[----:B------:R-:W-:Y:S05]  /*15e80*/  BSYNC B1 ;  /* 0x0000000000017941 */ /* 0x000fea0003800000 */
.L_x_51:
        /* <DEDUP_REMOVED lines=12> */
.L_x_54:
[----:B------:R-:W-:Y:S05]  /*15f50*/  BSYNC B1 ;  /* 0x0000000000017941 */ /* 0x000fea0003800000 */
.L_x_53:
        /* <DEDUP_REMOVED lines=12> */
.L_x_56:
[----:B------:R-:W-:Y:S05]  /*16020*/  BSYNC B1 ;  /* 0x0000000000017941 */ /* 0x000fea0003800000 */
.L_x_55:
        /* <DEDUP_REMOVED lines=12> */
.L_x_58:
[----:B------:R-:W-:Y:S05]  /*160f0*/  BSYNC B1 ;  /* 0x0000000000017941 */ /* 0x000fea0003800000 */
.L_x_57:
        /* <DEDUP_REMOVED lines=12> */
.L_x_60:
[----:B------:R-:W-:Y:S05]  /*161c0*/  BSYNC B1 ;  /* 0x0000000000017941 */ /* 0x000fea0003800000 */
.L_x_59:
        /* <DEDUP_REMOVED lines=12> */
.L_x_62:
[----:B------:R-:W-:Y:S05]  /*16290*/  BSYNC B1 ;  /* 0x0000000000017941 */ /* 0x000fea0003800000 */
.L_x_61:
        /* <DEDUP_REMOVED lines=12> */
.L_x_64:
[----:B------:R-:W-:Y:S05]  /*16360*/  BSYNC B1 ;  /* 0x0000000000017941 */ /* 0x000fea0003800000 */
.L_x_63:
        /* <DEDUP_REMOVED lines=12> */
.L_x_66:
[----:B------:R-:W-:Y:S05]  /*16430*/  BSYNC B1 ;  /* 0x0000000000017941 */ /* 0x000fea0003800000 */
.L_x_65:
        /* <DEDUP_REMOVED lines=12> */
.L_x_68:
[----:B------:R-:W-:Y:S05]  /*16500*/  BSYNC B1 ;  /* 0x0000000000017941 */ /* 0x000fea0003800000 */
.L_x_67:
        /* <DEDUP_REMOVED lines=12> */
.L_x_70:
[----:B------:R-:W-:Y:S05]  /*165d0*/  BSYNC B1 ;  /* 0x0000000000017941 */ /* 0x000fea0003800000 */
.L_x_69:
        /* <DEDUP_REMOVED lines=12> */
.L_x_72:
[----:B------:R-:W-:Y:S05]  /*166a0*/  BSYNC B1 ;  /* 0x0000000000017941 */ /* 0x000fea0003800000 */
.L_x_71:
        /* <DEDUP_REMOVED lines=12> */
.L_x_74:
[----:B------:R-:W-:Y:S05]  /*16770*/  BSYNC B1 ;  /* 0x0000000000017941 */ /* 0x000fea0003800000 */
.L_x_73:
        /* <DEDUP_REMOVED lines=12> */
.L_x_76:
[----:B------:R-:W-:Y:S05]  /*16840*/  BSYNC B1 ;  /* 0x0000000000017941 */ /* 0x000fea0003800000 */
.L_x_75:
        /* <DEDUP_REMOVED lines=12> */
.L_x_78:
[----:B------:R-:W-:Y:S05]  /*16910*/  BSYNC B1 ;  /* 0x0000000000017941 */ /* 0x000fea0003800000 */
.L_x_77:
        /* <DEDUP_REMOVED lines=12> */
.L_x_80:
[----:B------:R-:W-:Y:S05]  /*169e0*/  BSYNC B1 ;  /* 0x0000000000017941 */ /* 0x000fea0003800000 */
.L_x_79:
        /* <DEDUP_REMOVED lines=12> */
.L_x_82:
[----:B------:R-:W-:Y:S05]  /*16ab0*/  BSYNC B1 ;  /* 0x0000000000017941 */ /* 0x000fea0003800000 */
.L_x_81:
        /* <DEDUP_REMOVED lines=12> */
.L_x_84:
[----:B------:R-:W-:Y:S05]  /*16b80*/  BSYNC B1 ;  /* 0x0000000000017941 */ /* 0x000fea0003800000 */
.L_x_83:
        /* <DEDUP_REMOVED lines=12> */
.L_x_86:
[----:B------:R-:W-:Y:S05]  /*16c50*/  BSYNC B1 ;  /* 0x0000000000017941 */ /* 0x000fea0003800000 */
.L_x_85:
        /* <DEDUP_REMOVED lines=12> */
.L_x_88:
[----:B------:R-:W-:Y:S05]  /*16d20*/  BSYNC B1 ;  /* 0x0000000000017941 */ /* 0x000fea0003800000 */
.L_x_87:
        /* <DEDUP_REMOVED lines=12> */
.L_x_90:
[----:B------:R-:W-:Y:S05]  /*16df0*/  BSYNC B1 ;  /* 0x0000000000017941 */ /* 0x000fea0003800000 */
.L_x_89:
        /* <DEDUP_REMOVED lines=12> */
.L_x_92:
[----:B------:R-:W-:Y:S05]  /*16ec0*/  BSYNC B1 ;  /* 0x0000000000017941 */ /* 0x000fea0003800000 */
.L_x_91:
        /* <DEDUP_REMOVED lines=12> */
.L_x_94:
[----:B------:R-:W-:Y:S05]  /*16f90*/  BSYNC B1 ;  /* 0x0000000000017941 */ /* 0x000fea0003800000 */
.L_x_93:
        /* <DEDUP_REMOVED lines=12> */
.L_x_96:
[----:B------:R-:W-:Y:S05]  /*17060*/  BSYNC B1 ;  /* 0x0000000000017941 */ /* 0x000fea0003800000 */
.L_x_95:
        /* <DEDUP_REMOVED lines=12> */
.L_x_98:
[----:B------:R-:W-:Y:S05]  /*17130*/  BSYNC B1 ;  /* 0x0000000000017941 */ /* 0x000fea0003800000 */
.L_x_97:
        /* <DEDUP_REMOVED lines=12> */
.L_x_100:
[----:B------:R-:W-:Y:S05]  /*17200*/  BSYNC B1 ;  /* 0x0000000000017941 */ /* 0x000fea0003800000 */
.L_x_99:
        /* <DEDUP_REMOVED lines=12> */
.L_x_102:
[----:B------:R-:W-:Y:S05]  /*172d0*/  BSYNC B1 ;  /* 0x0000000000017941 */ /* 0x000fea0003800000 */
.L_x_101:
        /* <DEDUP_REMOVED lines=12> */
.L_x_104:
[----:B------:R-:W-:Y:S05]  /*173a0*/  BSYNC B1 ;  /* 0x0000000000017941 */ /* 0x000fea0003800000 */
.L_x_103:
        /* <DEDUP_REMOVED lines=12> */
.L_x_106:
[----:B------:R-:W-:Y:S05]  /*17470*/  BSYNC B1 ;  /* 0x0000000000017941 */ /* 0x000fea0003800000 */
.L_x_105:
        /* <DEDUP_REMOVED lines=12> */
.L_x_108:
[----:B------:R-:W-:Y:S05]  /*17540*/  BSYNC B1 ;  /* 0x0000000000017941 */ /* 0x000fea0003800000 */
.L_x_107:
        /* <DEDUP_REMOVED lines=12> */
.L_x_110:
[----:B------:R-:W-:Y:S05]  /*17610*/  BSYNC B1 ;  /* 0x0000000000017941 */ /* 0x000fea0003800000 */
.L_x_109:
        /* <DEDUP_REMOVED lines=12> */
.L_x_112:
[----:B------:R-:W-:Y:S05]  /*176e0*/  BSYNC B1 ;  /* 0x0000000000017941 */ /* 0x000fea0003800000 */
.L_x_111:
        /* <DEDUP_REMOVED lines=12> */
.L_x_114:
[----:B------:R-:W-:Y:S05]  /*177b0*/  BSYNC B1 ;  /* 0x0000000000017941 */ /* 0x000fea0003800000 */
.L_x_113:
[----:B-----5:R-:W-:Y:S01]  /*177c0*/  LOP3.LUT R4, R4, 0xff, RZ, 0xc0, !PT ;  /* 0x000000ff04047812 */ /* 0x020fe200078ec0ff */
[----:B------:R-:W-:Y:S01]  /*177d0*/  BSSY B1, `(.L_x_115) ;  /* 0x000000b000017945 */ /* 0x000fe20003800000 */
[----:B------:R-:W-:Y:S02]  /*177e0*/  ISETP.LT.OR P2, PT, R0, 0x52, !P0 ;  /* 0x000000520000780c */ /* 0x000fe40004741670 */
[----:B------:R-:W-:-:S05]  /*177f0*/  F2FP.F16.E4M3.UNPACK_B R4, R4 ;  /* 0x00000004ff04723e */ /* 0x000fca00020006ff */
[----:B------:R-:W-:-:S05]  /*17800*/  HADD2.F32 R4, -RZ, R4.H0_H0 ;  /* 0x20000004ff047230 */ /* 0x000fca0000004100 */
[----:B------:R-:W-:-:S04]  /*17810*/  FMUL R4, R4, UR21 ;  /* 0x0000001504047c20 */ /* 0x000fc80008400000 */
[----:B------:R-:W-:-:S05]  /*17820*/  FFMA R4, R170, UR20, R4 ;  /* 0x00000014aa047c23 */ /* 0x000fca0008000004 */
[----:B0-----:R-:W-:Y:S02]  /*17830*/  F2FP.SATFINITE.E4M3.F32.PACK_AB_MERGE_C R5, RZ, R4, RZ ;  /* 0x00000004ff05723e */ /* 0x001fe400048070ff */
[----:B------:R-:W-:-:S03]  /*17840*/  PRMT R4, RZ, 0x7610, R4 ;  /* 0x00007610ff047816 */ /* 0x000fc60000000004 */
[----:B------:R0:W-:Y:S01]  /*17850*/  @!P3 STG.E.U8 desc[UR14][R24.64+0x50], R5 ;  /* 0x000050051800b986 */ /* 0x0001e2000c10110e */
[----:B------:R-:W-:Y:S05]  /*17860*/  @P2 BRA `(.L_x_116) ;  /* 0x0000000000042947 */ /* 0x000fea0003800000 */
[----:B------:R0:W5:Y:S02]  /*17870*/  LDG.E.U8 R4, desc[UR14][R32.64+0x51] ;  /* 0x0000510e20047981 */ /* 0x000164000c1e1100 */
.L_x_116:
[----:B------:R-:W-:Y:S05]  /*17880*/  BSYNC B1 ;  /* 0x0000000000017941 */ /* 0x000fea0003800000 */
.L_x_115:
        /* <DEDUP_REMOVED lines=12> */
.L_x_118:
[----:B------:R-:W-:Y:S05]  /*17950*/  BSYNC B1 ;  /* 0x0000000000017941 */ /* 0x000fea0003800000 */
.L_x_117:
        /* <DEDUP_REMOVED lines=12> */
.L_x_120:
[----:B------:R-:W-:Y:S05]  /*17a20*/  BSYNC B1 ;  /* 0x0000000000017941 */ /* 0x000fea0003800000 */
.L_x_119:
        /* <DEDUP_REMOVED lines=12> */
.L_x_122:
[----:B------:R-:W-:Y:S05]  /*17af0*/  BSYNC B1 ;  /* 0x0000000000017941 */ /* 0x000fea0003800000 */
.L_x_121:
[----:B-----5:R-:W-:Y:S01]  /*17b00*/  LOP3.LUT R4, R4, 0xff, RZ, 0xc0, !PT ;  /* 0x000000ff04047812 */ /* 0x020fe200078ec0ff */
[----:B------:R-:W-:Y:S01]  /*17b10*/  BSSY B1, `(.L_x_123) ;  /* 0x000000b000017945 */ /* 0x000fe20003800000 */
[----:B------:R-:W-:Y:S02]  /*17b20*/  ISETP.LT.OR P2, PT, R0, 0x5a, !P0 ;  /* 0x0000005a0000780c */ /* 0x000fe40004741670 */
[----:B------:R-:W-:-:S05]  /*17b30*/  F2FP.F16.E4M3.UNPACK_B R4, R4 ;  /* 0x00000004ff04723e */ /* 0x000fca00020006ff */
[----:B------:R-:W-:-:S05]  /*17b40*/  HADD2.F32 R4, -RZ, R4.H0_H0 ;  /* 0x20000004ff047230 */ /* 0x000fca0000004100 */
[----:B0-----:R-:W-:Y:S01]  /*17b50*/  FMUL R5, R4, UR21 ;  /* 0x0000001504057c20 */ /* 0x001fe20008400000 */
[----:B------:R-:W-:-:S03]  /*17b60*/  PRMT R4, RZ, 0x7610, R4 ;  /* 0x00007610ff047816 */ /* 0x000fc60000000004 */
[----:B------:R-:W-:-:S05]  /*17b70*/  FFMA R5, R174, UR20, R5 ;  /* 0x00000014ae057c23 */ /* 0x000fca0008000005 */
[----:B------:R-:W-:-:S05]  /*17b80*/  F2FP.SATFINITE.E4M3.F32.PACK_AB_MERGE_C R5, RZ, R5, RZ ;  /* 0x00000005ff05723e */ /* 0x000fca00048070ff */
[----:B------:R0:W-:Y:S01]  /*17b90*/  @!P3 STG.E.U8 desc[UR14][R24.64+0x58], R5 ;  /* 0x000058051800b986 */ /* 0x0001e2000c10110e */
[----:B------:R-:W-:Y:S05]  /*17ba0*/  @P2 BRA `(.L_x_124) ;  /* 0x0000000000042947 */ /* 0x000fea0003800000 */
[----:B------:R0:W5:Y:S02]  /*17bb0*/  LDG.E.U8 R4, desc[UR14][R32.64+0x59] ;  /* 0x0000590e20047981 */ /* 0x000164000c1e1100 */
.L_x_124:
[----:B------:R-:W-:Y:S05]  /*17bc0*/  BSYNC B1 ;  /* 0x0000000000017941 */ /* 0x000fea0003800000 */
.L_x_123:
        /* <DEDUP_REMOVED lines=12> */
.L_x_126:
[----:B------:R-:W-:Y:S05]  /*17c90*/  BSYNC B1 ;  /* 0x0000000000017941 */ /* 0x000fea0003800000 */
.L_x_125:
        /* <DEDUP_REMOVED lines=12> */
.L_x_128:
[----:B------:R-:W-:Y:S05]  /*17d60*/  BSYNC B1 ;  /* 0x0000000000017941 */ /* 0x000fea0003800000 */
.L_x_127:
        /* <DEDUP_REMOVED lines=12> */
.L_x_130:
[----:B------:R-:W-:Y:S05]  /*17e30*/  BSYNC B1 ;  /* 0x0000000000017941 */ /* 0x000fea0003800000 */
.L_x_129:
        /* <DEDUP_REMOVED lines=12> */
.L_x_132:
[----:B------:R-:W-:Y:S05]  /*17f00*/  BSYNC B1 ;  /* 0x0000000000017941 */ /* 0x000fea0003800000 */
.L_x_131:
        /* <DEDUP_REMOVED lines=12> */
.L_x_134:
[----:B------:R-:W-:Y:S05]  /*17fd0*/  BSYNC B1 ;  /* 0x0000000000017941 */ /* 0x000fea0003800000 */
.L_x_133:
        /* <DEDUP_REMOVED lines=12> */
.L_x_136:
[----:B------:R-:W-:Y:S05]  /*180a0*/  BSYNC B1 ;  /* 0x0000000000017941 */ /* 0x000fea0003800000 */
.L_x_135:
        /* <DEDUP_REMOVED lines=12> */
.L_x_138:
[----:B------:R-:W-:Y:S05]  /*18170*/  BSYNC B1 ;  /* 0x0000000000017941 */ /* 0x000fea0003800000 */
.L_x_137:
        /* <DEDUP_REMOVED lines=12> */
.L_x_140:
[----:B------:R-:W-:Y:S05]  /*18240*/  BSYNC B1 ;  /* 0x0000000000017941 */ /* 0x000fea0003800000 */
.L_x_139:
        /* <DEDUP_REMOVED lines=12> */
.L_x_142:
[----:B------:R-:W-:Y:S05]  /*18310*/  BSYNC B1 ;  /* 0x0000000000017941 */ /* 0x000fea0003800000 */
.L_x_141:
        /* <DEDUP_REMOVED lines=12> */
.L_x_144:
[----:B------:R-:W-:Y:S05]  /*183e0*/  BSYNC B1 ;  /* 0x0000000000017941 */ /* 0x000fea0003800000 */
.L_x_143:
        /* <DEDUP_REMOVED lines=12> */
.L_x_146:
[----:B------:R-:W-:Y:S05]  /*184b0*/  BSYNC B1 ;  /* 0x0000000000017941 */ /* 0x000fea0003800000 */
.L_x_145:
        /* <DEDUP_REMOVED lines=12> */
.L_x_148:
[----:B------:R-:W-:Y:S05]  /*18580*/  BSYNC B1 ;  /* 0x0000000000017941 */ /* 0x000fea0003800000 */
.L_x_147:
        /* <DEDUP_REMOVED lines=12> */
.L_x_150:
[----:B------:R-:W-:Y:S05]  /*18650*/  BSYNC B1 ;  /* 0x0000000000017941 */ /* 0x000fea0003800000 */
.L_x_149:
        /* <DEDUP_REMOVED lines=12> */
.L_x_152:
[----:B------:R-:W-:Y:S05]  /*18720*/  BSYNC B1 ;  /* 0x0000000000017941 */ /* 0x000fea0003800000 */
.L_x_151:
        /* <DEDUP_REMOVED lines=12> */
.L_x_154:
[----:B------:R-:W-:Y:S05]  /*187f0*/  BSYNC B1 ;  /* 0x0000000000017941 */ /* 0x000fea0003800000 */
.L_x_153:
        /* <DEDUP_REMOVED lines=12> */
.L_x_156:
[----:B------:R-:W-:Y:S05]  /*188c0*/  BSYNC B1 ;  /* 0x0000000000017941 */ /* 0x000fea0003800000 */
.L_x_155:
        /* <DEDUP_REMOVED lines=12> */
.L_x_158:
[----:B------:R-:W-:Y:S05]  /*18990*/  BSYNC B1 ;  /* 0x0000000000017941 */ /* 0x000fea0003800000 */
.L_x_157:
        /* <DEDUP_REMOVED lines=12> */
.L_x_160:
[----:B------:R-:W-:Y:S05]  /*18a60*/  BSYNC B1 ;  /* 0x0000000000017941 */ /* 0x000fea0003800000 */
.L_x_159:
        /* <DEDUP_REMOVED lines=12> */
.L_x_162:
[----:B------:R-:W-:Y:S05]  /*18b30*/  BSYNC B1 ;  /* 0x0000000000017941 */ /* 0x000fea0003800000 */
.L_x_161:
        /* <DEDUP_REMOVED lines=12> */
.L_x_164:
[----:B------:R-:W-:Y:S05]  /*18c00*/  BSYNC B1 ;  /* 0x0000000000017941 */ /* 0x000fea0003800000 */
.L_x_163:
        /* <DEDUP_REMOVED lines=12> */
.L_x_166:
[----:B------:R-:W-:Y:S05]  /*18cd0*/  BSYNC B1 ;  /* 0x0000000000017941 */ /* 0x000fea0003800000 */
.L_x_165:
        /* <DEDUP_REMOVED lines=12> */
.L_x_168:
[----:B------:R-:W-:Y:S05]  /*18da0*/  BSYNC B1 ;  /* 0x0000000000017941 */ /* 0x000fea0003800000 */
.L_x_167:
        /* <DEDUP_REMOVED lines=12> */
.L_x_170:
[----:B------:R-:W-:Y:S05]  /*18e70*/  BSYNC B1 ;  /* 0x0000000000017941 */ /* 0x000fea0003800000 */
.L_x_169:
        /* <DEDUP_REMOVED lines=12> */
.L_x_172:
[----:B------:R-:W-:Y:S05]  /*18f40*/  BSYNC B1 ;  /* 0x0000000000017941 */ /* 0x000fea0003800000 */
.L_x_171:
        /* <DEDUP_REMOVED lines=12> */
.L_x_174:
[----:B------:R-:W-:Y:S05]  /*19010*/  BSYNC B1 ;  /* 0x0000000000017941 */ /* 0x000fea0003800000 */
.L_x_173:
        /* <DEDUP_REMOVED lines=12> */
.L_x_176:
[----:B------:R-:W-:Y:S05]  /*190e0*/  BSYNC B1 ;  /* 0x0000000000017941 */ /* 0x000fea0003800000 */
.L_x_175:
        /* <DEDUP_REMOVED lines=12> */
.L_x_178:
[----:B------:R-:W-:Y:S05]  /*191b0*/  BSYNC B1 ;  /* 0x0000000000017941 */ /* 0x000fea0003800000 */
.L_x_177:
        /* <DEDUP_REMOVED lines=12> */
.L_x_180:
[----:B------:R-:W-:Y:S05]  /*19280*/  BSYNC B1 ;  /* 0x0000000000017941 */ /* 0x000fea0003800000 */
.L_x_179:
        /* <DEDUP_REMOVED lines=12> */
.L_x_182:
[----:B------:R-:W-:Y:S05]  /*19350*/  BSYNC B1 ;  /* 0x0000000000017941 */ /* 0x000fea0003800000 */
.L_x_181:
        /* <DEDUP_REMOVED lines=12> */
.L_x_184:
[----:B------:R-:W-:Y:S05]  /*19420*/  BSYNC B1 ;  /* 0x0000000000017941 */ /* 0x000fea0003800000 */
.L_x_183:
        /* <DEDUP_REMOVED lines=12> */
.L_x_186:
[----:B------:R-:W-:Y:S05]  /*194f0*/  BSYNC B1 ;  /* 0x0000000000017941 */ /* 0x000fea0003800000 */
.L_x_185:
        /* <DEDUP_REMOVED lines=12> */
.L_x_188:
[----:B------:R-:W-:Y:S05]  /*195c0*/  BSYNC B1 ;  /* 0x0000000000017941 */ /* 0x000fea0003800000 */
.L_x_187:
        /* <DEDUP_REMOVED lines=12> */
.L_x_190:
[----:B------:R-:W-:Y:S05]  /*19690*/  BSYNC B1 ;  /* 0x0000000000017941 */ /* 0x000fea0003800000 */
.L_x_189:
        /* <DEDUP_REMOVED lines=12> */
.L_x_192:
[----:B------:R-:W-:Y:S05]  /*19760*/  BSYNC B1 ;  /* 0x0000000000017941 */ /* 0x000fea0003800000 */
.L_x_191:
        /* <DEDUP_REMOVED lines=12> */
.L_x_194:
[----:B------:R-:W-:Y:S05]  /*19830*/  BSYNC B1 ;  /* 0x0000000000017941 */ /* 0x000fea0003800000 */
.L_x_193:
        /* <DEDUP_REMOVED lines=12> */
.L_x_196:
[----:B------:R-:W-:Y:S05]  /*19900*/  BSYNC B1 ;  /* 0x0000000000017941 */ /* 0x000fea0003800000 */
.L_x_195:
        /* <DEDUP_REMOVED lines=12> */
.L_x_198:
[----:B------:R-:W-:Y:S05]  /*199d0*/  BSYNC B1 ;  /* 0x0000000000017941 */ /* 0x000fea0003800000 */
.L_x_197:
        /* <DEDUP_REMOVED lines=12> */
.L_x_200:
[----:B------:R-:W-:Y:S05]  /*19aa0*/  BSYNC B1 ;  /* 0x0000000000017941 */ /* 0x000fea0003800000 */
.L_x_199:
        /* <DEDUP_REMOVED lines=12> */
.L_x_202:
[----:B------:R-:W-:Y:S05]  /*19b70*/  BSYNC B1 ;  /* 0x0000000000017941 */ /* 0x000fea0003800000 */
.L_x_201:
        /* <DEDUP_REMOVED lines=12> */
.L_x_204:
[----:B------:R-:W-:Y:S05]  /*19c40*/  BSYNC B1 ;  /* 0x0000000000017941 */ /* 0x000fea0003800000 */
.L_x_203:
        /* <DEDUP_REMOVED lines=12> */
.L_x_206:
[----:B------:R-:W-:Y:S05]  /*19d10*/  BSYNC B1 ;  /* 0x0000000000017941 */ /* 0x000fea0003800000 */
.L_x_205:
        /* <DEDUP_REMOVED lines=12> */
.L_x_208:
[----:B------:R-:W-:Y:S05]  /*19de0*/  BSYNC B1 ;  /* 0x0000000000017941 */ /* 0x000fea0003800000 */
.L_x_207:
        /* <DEDUP_REMOVED lines=12> */
.L_x_210:
[----:B------:R-:W-:Y:S05]  /*19eb0*/  BSYNC B1 ;  /* 0x0000000000017941 */ /* 0x000fea0003800000 */
.L_x_209:
        /* <DEDUP_REMOVED lines=12> */
.L_x_212:
[----:B------:R-:W-:Y:S05]  /*19f80*/  BSYNC B1 ;  /* 0x0000000000017941 */ /* 0x000fea0003800000 */
.L_x_211:
        /* <DEDUP_REMOVED lines=12> */
.L_x_214:
[----:B------:R-:W-:Y:S05]  /*1a050*/  BSYNC B1 ;  /* 0x0000000000017941 */ /* 0x000fea0003800000 */
.L_x_213:
        /* <DEDUP_REMOVED lines=12> */
.L_x_216:
[----:B------:R-:W-:Y:S05]  /*1a120*/  BSYNC B1 ;  /* 0x0000000000017941 */ /* 0x000fea0003800000 */
.L_x_215:
        /* <DEDUP_REMOVED lines=12> */
.L_x_218:
[----:B------:R-:W-:Y:S05]  /*1a1f0*/  BSYNC B1 ;  /* 0x0000000000017941 */ /* 0x000fea0003800000 */
.L_x_217:
        /* <DEDUP_REMOVED lines=12> */
.L_x_220:
[----:B------:R-:W-:Y:S05]  /*1a2c0*/  BSYNC B1 ;  /* 0x0000000000017941 */ /* 0x000fea0003800000 */
.L_x_219:
        /* <DEDUP_REMOVED lines=12> */
.L_x_222:
[----:B------:R-:W-:Y:S05]  /*1a390*/  BSYNC B1 ;  /* 0x0000000000017941 */ /* 0x000fea0003800000 */
.L_x_221:
        /* <DEDUP_REMOVED lines=12> */
.L_x_224:
[----:B------:R-:W-:Y:S05]  /*1a460*/  BSYNC B1 ;  /* 0x0000000000017941 */ /* 0x000fea0003800000 */
.L_x_223:
        /* <DEDUP_REMOVED lines=12> */
.L_x_226:
[----:B------:R-:W-:Y:S05]  /*1a530*/  BSYNC B1 ;  /* 0x0000000000017941 */ /* 0x000fea0003800000 */
.L_x_225:
        /* <DEDUP_REMOVED lines=12> */
.L_x_228:
[----:B------:R-:W-:Y:S05]  /*1a600*/  BSYNC B1 ;  /* 0x0000000000017941 */ /* 0x000fea0003800000 */
.L_x_227:
        /* <DEDUP_REMOVED lines=12> */
.L_x_230:
[----:B------:R-:W-:Y:S05]  /*1a6d0*/  BSYNC B1 ;  /* 0x0000000000017941 */ /* 0x000fea0003800000 */
.L_x_229:
        /* <DEDUP_REMOVED lines=12> */
.L_x_232:
[----:B------:R-:W-:Y:S05]  /*1a7a0*/  BSYNC B1 ;  /* 0x0000000000017941 */ /* 0x000fea0003800000 */
.L_x_231:
        /* <DEDUP_REMOVED lines=12> */
.L_x_234:
[----:B------:R-:W-:Y:S05]  /*1a870*/  BSYNC B1 ;  /* 0x0000000000017941 */ /* 0x000fea0003800000 */
.L_x_233:
        /* <DEDUP_REMOVED lines=12> */
.L_x_236:
[----:B------:R-:W-:Y:S05]  /*1a940*/  BSYNC B1 ;  /* 0x0000000000017941 */ /* 0x000fea0003800000 */
.L_x_235:
        /* <DEDUP_REMOVED lines=12> */
.L_x_238:
[----:B------:R-:W-:Y:S05]  /*1aa10*/  BSYNC B1 ;  /* 0x0000000000017941 */ /* 0x000fea0003800000 */
.L_x_237:
        /* <DEDUP_REMOVED lines=12> */
.L_x_240:
[----:B------:R-:W-:Y:S05]  /*1aae0*/  BSYNC B1 ;  /* 0x0000000000017941 */ /* 0x000fea0003800000 */
.L_x_239:
        /* <DEDUP_REMOVED lines=12> */
.L_x_242:
[----:B------:R-:W-:Y:S05]  /*1abb0*/  BSYNC B1 ;  /* 0x0000000000017941 */ /* 0x000fea0003800000 */
.L_x_241:
        /* <DEDUP_REMOVED lines=12> */
.L_x_244:
[----:B------:R-:W-:Y:S05]  /*1ac80*/  BSYNC B1 ;  /* 0x0000000000017941 */ /* 0x000fea0003800000 */
.L_x_243:
        /* <DEDUP_REMOVED lines=12> */
.L_x_246:
[----:B------:R-:W-:Y:S05]  /*1ad50*/  BSYNC B1 ;  /* 0x0000000000017941 */ /* 0x000fea0003800000 */
.L_x_245:
        /* <DEDUP_REMOVED lines=12> */
.L_x_248:
[----:B------:R-:W-:Y:S05]  /*1ae20*/  BSYNC B1 ;  /* 0x0000000000017941 */ /* 0x000fea0003800000 */
.L_x_247:
        /* <DEDUP_REMOVED lines=12> */
.L_x_250:
[----:B------:R-:W-:Y:S05]  /*1aef0*/  BSYNC B1 ;  /* 0x0000000000017941 */ /* 0x000fea0003800000 */
.L_x_249:
[----:B0-----:R-:W2:Y:S01]  /*1af00*/  LDL.LU R5, [R1+0x200] ;  /* 0x0002000001057983 */ /* 0x001ea20000300800 */
[----:B-----5:R-:W-:Y:S01]  /*1af10*/  LOP3.LUT R4, R4, 0xff, RZ, 0xc0, !PT ;  /* 0x000000ff04047812 */ /* 0x020fe200078ec0ff */
[----:B------:R-:W-:Y:S01]  /*1af20*/  BSSY B1, `(.L_x_251) ;  /* 0x000000b000017945 */ /* 0x000fe20003800000 */
[----:B------:R-:W-:Y:S02]  /*1af30*/  ISETP.LT.OR P2, PT, R0, 0xda, !P0 ;  /* 0x000000da0000780c */ /* 0x000fe40004741670 */
[----:B------:R-:W-:-:S05]  /*1af40*/  F2FP.F16.E4M3.UNPACK_B R4, R4 ;  /* 0x00000004ff04723e */ /* 0x000fca00020006ff */
[----:B------:R-:W-:-:S05]  /*1af50*/  HADD2.F32 R4, -RZ, R4.H0_H0 ;  /* 0x20000004ff047230 */ /* 0x000fca0000004100 */
[----:B------:R-:W-:-:S04]  /*1af60*/  FMUL R4, R4, UR21 ;  /* 0x0000001504047c20 */ /* 0x000fc80008400000 */
[----:B--2---:R-:W-:-:S05]  /*1af70*/  FFMA R4, R5, UR20, R4 ;  /* 0x0000001405047c23 */ /* 0x004fca0008000004 */
[----:B------:R-:W-:Y:S02]  /*1af80*/  F2FP.SATFINITE.E4M3.F32.PACK_AB_MERGE_C R5, RZ, R4, RZ ;  /* 0x00000004ff05723e */ /* 0x000fe400048070ff */
[----:B------:R-:W-:-:S03]  /*1af90*/  PRMT R4, RZ, 0x7610, R4 ;  /* 0x00007610ff047816 */ /* 0x000fc60000000004 */
[----:B------:R0:W-:Y:S01]  /*1afa0*/  @!P3 STG.E.U8 desc[UR14][R24.64+0xd8], R5 ;  /* 0x0000d8051800b986 */ /* 0x0001e2000c10110e */
[----:B------:R-:W-:Y:S05]  /*1afb0*/  @P2 BRA `(.L_x_252) ;  /* 0x0000000000042947 */ /* 0x000fea0003800000 */
[----:B------:R2:W5:Y:S02]  /*1afc0*/  LDG.E.U8 R4, desc[UR14][R32.64+0xd9] ;  /* 0x0000d90e20047981 */ /* 0x000564000c1e1100 */
.L_x_252:
[----:B------:R-:W-:Y:S05]  /*1afd0*/  BSYNC B1 ;  /* 0x0000000000017941 */ /* 0x000fea0003800000 */
.L_x_251:
[----:B0-----:R-:W3:Y:S01]  /*1afe0*/  LDL.LU R5, [R1+0x204] ;  /* 0x0002040001057983 */ /* 0x001ee20000300800 */
[----:B-----5:R-:W-:Y:S01]  /*1aff0*/  LOP3.LUT R4, R4, 0xff, RZ, 0xc0, !PT ;  /* 0x000000ff04047812 */ /* 0x020fe200078ec0ff */
[----:B------:R-:W-:Y:S01]  /*1b000*/  BSSY B1, `(.L_x_253) ;  /* 0x000000b000017945 */ /* 0x000fe20003800000 */
[----:B------:R-:W-:Y:S02]  /*1b010*/  ISETP.LT.OR P3, PT, R0, 0xd9, !P1 ;  /* 0x000000d90000780c */ /* 0x000fe40004f61670 */
[----:B------:R-:W-:-:S05]  /*1b020*/  F2FP.F16.E4M3.UNPACK_B R4, R4 ;  /* 0x00000004ff04723e */ /* 0x000fca00020006ff */
[----:B------:R-:W-:-:S05]  /*1b030*/  HADD2.F32 R4, -RZ, R4.H0_H0 ;  /* 0x20000004ff047230 */ /* 0x000fca0000004100 */
[----:B------:R-:W-:-:S04]  /*1b040*/  FMUL R4, R4, UR21 ;  /* 0x0000001504047c20 */ /* 0x000fc80008400000 */
[----:B---3--:R-:W-:-:S05]  /*1b050*/  FFMA R4, R5, UR20, R4 ;  /* 0x0000001405047c23 */ /* 0x008fca0008000004 */
[----:B------:R-:W-:Y:S02]  /*1b060*/  F2FP.SATFINITE.E4M3.F32.PACK_AB_MERGE_C R5, RZ, R4, RZ ;  /* 0x00000004ff05723e */ /* 0x000fe400048070ff */
[----:B------:R-:W-:-:S03]  /*1b070*/  PRMT R4, RZ, 0x7610, R4 ;  /* 0x00007610ff047816 */ /* 0x000fc60000000004 */
[----:B------:R0:W-:Y:S01]  /*1b080*/  @!P2 STG.E.U8 desc[UR14][R24.64+0xd9], R5 ;  /* 0x0000d9051800a986 */ /* 0x0001e2000c10110e */
[----:B------:R-:W-:Y:S05]  /*1b090*/  @P3 BRA `(.L_x_254) ;  /* 0x0000000000043947 */ /* 0x000fea0003800000 */
[----:B------:R3:W5:Y:S02]  /*1b0a0*/  LDG.E.U8 R4, desc[UR14][R2.64+0xd8] ;  /* 0x0000d80e02047981 */ /* 0x000764000c1e1100 */
.L_x_254:
[----:B------:R-:W-:Y:S05]  /*1b0b0*/  BSYNC B1 ;  /* 0x0000000000017941 */ /* 0x000fea0003800000 */
.L_x_253:
        /* <DEDUP_REMOVED lines=13> */
.L_x_256:
[----:B------:R-:W-:Y:S05]  /*1b190*/  BSYNC B1 ;  /* 0x0000000000017941 */ /* 0x000fea0003800000 */
.L_x_255:
        /* <DEDUP_REMOVED lines=13> */
.L_x_258:
[----:B------:R-:W-:Y:S05]  /*1b270*/  BSYNC B1 ;  /* 0x0000000000017941 */ /* 0x000fea0003800000 */
.L_x_257:
        /* <DEDUP_REMOVED lines=13> */
.L_x_260:
[----:B------:R-:W-:Y:S05]  /*1b350*/  BSYNC B1 ;  /* 0x0000000000017941 */ /* 0x000fea0003800000 */
.L_x_259:
        /* <DEDUP_REMOVED lines=13> */
.L_x_262:
[----:B------:R-:W-:Y:S05]  /*1b430*/  BSYNC B1 ;  /* 0x0000000000017941 */ /* 0x000fea0003800000 */
.L_x_261:
        /* <DEDUP_REMOVED lines=13> */
.L_x_264:
[----:B------:R-:W-:Y:S05]  /*1b510*/  BSYNC B1 ;  /* 0x0000000000017941 */ /* 0x000fea0003800000 */
.L_x_263:
        /* <DEDUP_REMOVED lines=13> */
.L_x_266:
[----:B------:R-:W-:Y:S05]  /*1b5f0*/  BSYNC B1 ;  /* 0x0000000000017941 */ /* 0x000fea0003800000 */
.L_x_265:
        /* <DEDUP_REMOVED lines=13> */
.L_x_268:
[----:B------:R-:W-:Y:S05]  /*1b6d0*/  BSYNC B1 ;  /* 0x0000000000017941 */ /* 0x000fea0003800000 */
.L_x_267:
        /* <DEDUP_REMOVED lines=13> */
.L_x_270:
[----:B------:R-:W-:Y:S05]  /*1b7b0*/  BSYNC B1 ;  /* 0x0000000000017941 */ /* 0x000fea0003800000 */
.L_x_269:
        /* <DEDUP_REMOVED lines=13> */
.L_x_272:
[----:B------:R-:W-:Y:S05]  /*1b890*/  BSYNC B1 ;  /* 0x0000000000017941 */ /* 0x000fea0003800000 */
.L_x_271:
        /* <DEDUP_REMOVED lines=13> */
.L_x_274:
[----:B------:R-:W-:Y:S05]  /*1b970*/  BSYNC B1 ;  /* 0x0000000000017941 */ /* 0x000fea0003800000 */
.L_x_273:
        /* <DEDUP_REMOVED lines=13> */
.L_x_276:
[----:B------:R-:W-:Y:S05]  /*1ba50*/  BSYNC B1 ;  /* 0x0000000000017941 */ /* 0x000fea0003800000 */
.L_x_275:
        /* <DEDUP_REMOVED lines=13> */
.L_x_278:
[----:B------:R-:W-:Y:S05]  /*1bb30*/  BSYNC B1 ;  /* 0x0000000000017941 */ /* 0x000fea0003800000 */
.L_x_277:
        /* <DEDUP_REMOVED lines=13> */
.L_x_280:
[----:B------:R-:W-:Y:S05]  /*1bc10*/  BSYNC B1 ;  /* 0x0000000000017941 */ /* 0x000fea0003800000 */
.L_x_279:
        /* <DEDUP_REMOVED lines=13> */
.L_x_282:
[----:B------:R-:W-:Y:S05]  /*1bcf0*/  BSYNC B1 ;  /* 0x0000000000017941 */ /* 0x000fea0003800000 */
.L_x_281:
        /* <DEDUP_REMOVED lines=13> */
.L_x_284:
[----:B------:R-:W-:Y:S05]  /*1bdd0*/  BSYNC B1 ;  /* 0x0000000000017941 */ /* 0x000fea0003800000 */
.L_x_283:
        /* <DEDUP_REMOVED lines=13> */
.L_x_286:
[----:B------:R-:W-:Y:S05]  /*1beb0*/  BSYNC B1 ;  /* 0x0000000000017941 */ /* 0x000fea0003800000 */
.L_x_285:
        /* <DEDUP_REMOVED lines=13> */
.L_x_288:
[----:B------:R-:W-:Y:S05]  /*1bf90*/  BSYNC B1 ;  /* 0x0000000000017941 */ /* 0x000fea0003800000 */
.L_x_287:
[----:B------:R-:W2:Y:S01]  /*1bfa0*/  LDL.LU R7, [R1+0x24c] ;  /* 0x00024c0001077983 */ /* 0x000ea20000300800 */
[----:B-----5:R-:W-:Y:S01]  /*1bfb0*/  LOP3.LUT R4, R4, 0xff, RZ, 0xc0, !PT ;  /* 0x000000ff04047812 */ /* 0x020fe200078ec0ff */
[----:B------:R-:W-:Y:S01]  /*1bfc0*/  BSSY B1, `(.L_x_289) ;  /* 0x0000013000017945 */ /* 0x000fe20003800000 */
[----:B0-----:R-:W-:Y:S02]  /*1bfd0*/  IADD3 R5, P0, R35, 0x80, RZ ;  /* 0x0000008023057810 */ /* 0x001fe40007f1e0ff */
[----:B------:R-:W-:-:S03]  /*1bfe0*/  F2FP.F16.E4M3.UNPACK_B R4, R4 ;  /* 0x00000004ff04723e */ /* 0x000fc600020006ff */
[----:B--234-:R-:W-:Y:S01]  /*1bff0*/  IMAD.X R2, RZ, RZ, R37, P0 ;  /* 0x000000ffff027224 */ /* 0x01cfe200000e0625 */
[----:B------:R-:W-:Y:S01]  /*1c000*/  ISETP.GE.AND P0, PT, R34, 0x81, PT ;  /* 0x000000812200780c */ /* 0x000fe20003f06270 */
[----:B------:R-:W-:Y:S02]  /*1c010*/  HADD2.F32 R4, -RZ, R4.H0_H0 ;  /* 0x20000004ff047230 */ /* 0x000fe40000004100 */
[----:B------:R-:W-:Y:S01]  /*1c020*/  IMAD R6, R2, UR6, RZ ;  /* 0x0000000602067c24 */ /* 0x000fe2000f8e02ff */
[----:B------:R-:W-:Y:S01]  /*1c030*/  ISETP.LT.OR P3, PT, R0, 0x1, !P0 ;  /* 0x000000010000780c */ /* 0x000fe20004761670 */
[----:B------:R-:W-:-:S04]  /*1c040*/  IMAD.WIDE.U32 R2, R5, UR6, R38 ;  /* 0x0000000605027c25 */ /* 0x000fc8000f8e0026 */
[----:B------:R-:W-:Y:S01]  /*1c050*/  FMUL R4, R4, UR21 ;  /* 0x0000001504047c20 */ /* 0x000fe20008400000 */
[----:B------:R-:W-:Y:S01]  /*1c060*/  IMAD R5, R5, UR7, R6 ;  /* 0x0000000705057c24 */ /* 0x000fe2000f8e0206 */
[----:B------:R-:W-:-:S04]  /*1c070*/  IADD3 R2, P2, R2, UR8, RZ ;  /* 0x0000000802027c10 */ /* 0x000fc8000ff5e0ff */
[----:B------:R-:W-:Y:S01]  /*1c080*/  IADD3.X R3, R3, UR9, R5, P2, !PT ;  /* 0x0000000903037c10 */ /* 0x000fe200097fe405 */
[----:B------:R-:W-:-:S05]  /*1c090*/  FFMA R4, R7, UR20, R4 ;  /* 0x0000001407047c23 */ /* 0x000fca0008000004 */
[----:B------:R-:W-:Y:S02]  /*1c0a0*/  F2FP.SATFINITE.E4M3.F32.PACK_AB_MERGE_C R7, RZ, R4, RZ ;  /* 0x00000004ff07723e */ /* 0x000fe400048070ff */
[----:B------:R-:W-:-:S03]  /*1c0b0*/  PRMT R4, RZ, 0x7610, R4 ;  /* 0x00007610ff047816 */ /* 0x000fc60000000004 */
[----:B------:R0:W-:Y:S01]  /*1c0c0*/  @!P1 STG.E.U8 desc[UR14][R26.64+0xf9], R7 ;  /* 0x0000f9071a009986 */ /* 0x0001e2000c10110e */
[----:B------:R-:W-:Y:S05]  /*1c0d0*/  @P3 BRA `(.L_x_290) ;  /* 0x0000000000043947 */ /* 0x000fea0003800000 */
[----:B------:R2:W5:Y:S02]  /*1c0e0*/  LDG.E.U8 R4, desc[UR14][R2.64] ;  /* 0x0000000e02047981 */ /* 0x000564000c1e1100 */
.L_x_290:
[----:B------:R-:W-:Y:S05]  /*1c0f0*/  BSYNC B1 ;  /* 0x0000000000017941 */ /* 0x000fea0003800000 */
.L_x_289:
[----:B------:R-:W3:Y:S01]  /*1c100*/  LDL.LU R5, [R1+0x250] ;  /* 0x0002500001057983 */ /* 0x000ee20000300800 */
        /* <DEDUP_REMOVED lines=12> */
.L_x_292:
[----:B------:R-:W-:Y:S05]  /*1c1d0*/  BSYNC B1 ;  /* 0x0000000000017941 */ /* 0x000fea0003800000 */
.L_x_291:
[----:B---3--:R-:W3:Y:S01]  /*1c1e0*/  LDL.LU R5, [R1+0x254] ;  /* 0x0002540001057983 */ /* 0x008ee20000300800 */
[----:B-----5:R-:W-:Y:S01]  /*1c1f0*/  LOP3.LUT R4, R4, 0xff, RZ, 0xc0, !PT ;  /* 0x000000ff04047812 */ /* 0x020fe200078ec0ff */
[----:B------:R-:W-:Y:S01]  /*1c200*/  BSSY B1, `(.L_x_293) ;  /* 0x0000013000017945 */ /* 0x000fe20003800000 */
[----:B------:R-:W-:Y:S02]  /*1c210*/  IADD3 R35, P1, R35, 0x88, RZ ;  /* 0x0000008823237810 */ /* 0x000fe40007f3e0ff */
[----:B------:R-:W-:Y:S02]  /*1c220*/  F2FP.F16.E4M3.UNPACK_B R4, R4 ;  /* 0x00000004ff04723e */ /* 0x000fe400020006ff */
[----:B------:R-:W-:Y:S01]  /*1c230*/  PRMT R6, RZ, 0x7610, R6 ;  /* 0x00007610ff067816 */ /* 0x000fe20000000006 */
[----:B------:R-:W-:Y:S01]  /*1c240*/  IMAD.X R36, RZ, RZ, R37, P1 ;  /* 0x000000ffff247224 */ /* 0x000fe200008e0625 */
[----:B------:R-:W-:Y:S01]  /*1c250*/  ISETP.GE.AND P1, PT, R34, 0x89, PT ;  /* 0x000000892200780c */ /* 0x000fe20003f26270 */
[----:B------:R-:W-:-:S02]  /*1c260*/  HADD2.F32 R4, -RZ, R4.H0_H0 ;  /* 0x20000004ff047230 */ /* 0x000fc40000004100 */
[----:B------:R-:W-:Y:S01]  /*1c270*/  IMAD R36, R36, UR6, RZ ;  /* 0x0000000624247c24 */ /* 0x000fe2000f8e02ff */
[----:B------:R-:W-:Y:S01]  /*1c280*/  ISETP.LT.OR P5, PT, R0, 0x1, !P1 ;  /* 0x000000010000780c */ /* 0x000fe20004fa1670 */
[----:B------:R-:W-:-:S04]  /*1c290*/  IMAD.WIDE.U32 R38, R35, UR6, R38 ;  /* 0x0000000623267c25 */ /* 0x000fc8000f8e0026 */
[----:B------:R-:W-:Y:S01]  /*1c2a0*/  FMUL R4, R4, UR21 ;  /* 0x0000001504047c20 */ /* 0x000fe20008400000 */
[----:B------:R-:W-:-:S03]  /*1c2b0*/  IMAD R35, R35, UR7, R36 ;  /* 0x0000000723237c24 */ /* 0x000fc6000f8e0224 */
[----:B---3--:R-:W-:Y:S01]  /*1c2c0*/  FFMA R5, R5, UR20, R4 ;  /* 0x0000001405057c23 */ /* 0x008fe20008000004 */
[----:B------:R-:W-:-:S04]  /*1c2d0*/  IADD3 R4, P3, R38, UR8, RZ ;  /* 0x0000000826047c10 */ /* 0x000fc8000ff7e0ff */
[----:B0-----:R-:W-:Y:S02]  /*1c2e0*/  F2FP.SATFINITE.E4M3.F32.PACK_AB_MERGE_C R7, RZ, R5, RZ ;  /* 0x00000005ff07723e */ /* 0x001fe400048070ff */
[----:B------:R-:W-:-:S03]  /*1c2f0*/  IADD3.X R5, R39, UR9, R35, P3, !PT ;  /* 0x0000000927057c10 */ /* 0x000fc60009ffe423 */
[----:B------:R0:W-:Y:S01]  /*1c300*/  @!P2 STG.E.U8 desc[UR14][R30.64+0x1], R7 ;  /* 0x000001071e00a986 */ /* 0x0001e2000c10110e */
[----:B------:R-:W-:Y:S05]  /*1c310*/  @P5 BRA `(.L_x_294) ;  /* 0x0000000000045947 */ /* 0x000fea0003800000 */
[----:B------:R3:W5:Y:S02]  /*1c320*/  LDG.E.U8 R6, desc[UR14][R4.64] ;  /* 0x0000000e04067981 */ /* 0x000764000c1e1100 */
.L_x_294:
[----:B------:R-:W-:Y:S05]  /*1c330*/  BSYNC B1 ;  /* 0x0000000000017941 */ /* 0x000fea0003800000 */
.L_x_293:
        /* <DEDUP_REMOVED lines=13> */
.L_x_296:
[----:B------:R-:W-:Y:S05]  /*1c410*/  BSYNC B1 ;  /* 0x0000000000017941 */ /* 0x000fea0003800000 */
.L_x_295:
        /* <DEDUP_REMOVED lines=13> */
.L_x_298:
[----:B------:R-:W-:Y:S05]  /*1c4f0*/  BSYNC B1 ;  /* 0x0000000000017941 */ /* 0x000fea0003800000 */
.L_x_297:
        /* <DEDUP_REMOVED lines=13> */
.L_x_300:
[----:B------:R-:W-:Y:S05]  /*1c5d0*/  BSYNC B1 ;  /* 0x0000000000017941 */ /* 0x000fea0003800000 */
.L_x_299:
        /* <DEDUP_REMOVED lines=13> */
.L_x_302:
[----:B------:R-:W-:Y:S05]  /*1c6b0*/  BSYNC B1 ;  /* 0x0000000000017941 */ /* 0x000fea0003800000 */
.L_x_301:
        /* <DEDUP_REMOVED lines=13> */
.L_x_304:
[----:B------:R-:W-:Y:S05]  /*1c790*/  BSYNC B1 ;  /* 0x0000000000017941 */ /* 0x000fea0003800000 */
.L_x_303:
        /* <DEDUP_REMOVED lines=13> */
.L_x_306:
[----:B------:R-:W-:Y:S05]  /*1c870*/  BSYNC B1 ;  /* 0x0000000000017941 */ /* 0x000fea0003800000 */
.L_x_305:
        /* <DEDUP_REMOVED lines=13> */
.L_x_308:
[----:B------:R-:W-:Y:S05]  /*1c950*/  BSYNC B1 ;  /* 0x0000000000017941 */ /* 0x000fea0003800000 */
.L_x_307:
        /* <DEDUP_REMOVED lines=13> */
.L_x_310:
[----:B------:R-:W-:Y:S05]  /*1ca30*/  BSYNC B1 ;  /* 0x0000000000017941 */ /* 0x000fea0003800000 */
.L_x_309:
        /* <DEDUP_REMOVED lines=13> */
.L_x_312:
[----:B------:R-:W-:Y:S05]  /*1cb10*/  BSYNC B1 ;  /* 0x0000000000017941 */ /* 0x000fea0003800000 */
.L_x_311:
        /* <DEDUP_REMOVED lines=13> */
.L_x_314:
[----:B------:R-:W-:Y:S05]  /*1cbf0*/  BSYNC B1 ;  /* 0x0000000000017941 */ /* 0x000fea0003800000 */
.L_x_313:
        /* <DEDUP_REMOVED lines=13> */
.L_x_316:
[----:B------:R-:W-:Y:S05]  /*1ccd0*/  BSYNC B1 ;  /* 0x0000000000017941 */ /* 0x000fea0003800000 */
.L_x_315:
        /* <DEDUP_REMOVED lines=13> */
.L_x_318:
[----:B------:R-:W-:Y:S05]  /*1cdb0*/  BSYNC B1 ;  /* 0x0000000000017941 */ /* 0x000fea0003800000 */
.L_x_317:
        /* <DEDUP_REMOVED lines=13> */
.L_x_320:
[----:B------:R-:W-:Y:S05]  /*1ce90*/  BSYNC B1 ;  /* 0x0000000000017941 */ /* 0x000fea0003800000 */
.L_x_319:
        /* <DEDUP_REMOVED lines=13> */
.L_x_322:
[----:B------:R-:W-:Y:S05]  /*1cf70*/  BSYNC B1 ;  /* 0x0000000000017941 */ /* 0x000fea0003800000 */
.L_x_321:
        /* <DEDUP_REMOVED lines=13> */
.L_x_324:
[----:B------:R-:W-:Y:S05]  /*1d050*/  BSYNC B1 ;  /* 0x0000000000017941 */ /* 0x000fea0003800000 */
.L_x_323:
        /* <DEDUP_REMOVED lines=13> */
.L_x_326:
[----:B------:R-:W-:Y:S05]  /*1d130*/  BSYNC B1 ;  /* 0x0000000000017941 */ /* 0x000fea0003800000 */
.L_x_325:
        /* <DEDUP_REMOVED lines=13> */
.L_x_328:
[----:B------:R-:W-:Y:S05]  /*1d210*/  BSYNC B1 ;  /* 0x0000000000017941 */ /* 0x000fea0003800000 */
.L_x_327:
        /* <DEDUP_REMOVED lines=13> */
.L_x_330:
[----:B------:R-:W-:Y:S05]  /*1d2f0*/  BSYNC B1 ;  /* 0x0000000000017941 */ /* 0x000fea0003800000 */
.L_x_329:
        /* <DEDUP_REMOVED lines=13> */
.L_x_332:
[----:B------:R-:W-:Y:S05]  /*1d3d0*/  BSYNC B1 ;  /* 0x0000000000017941 */ /* 0x000fea0003800000 */
.L_x_331:
        /* <DEDUP_REMOVED lines=13> */
.L_x_334:
[----:B------:R-:W-:Y:S05]  /*1d4b0*/  BSYNC B1 ;  /* 0x0000000000017941 */ /* 0x000fea0003800000 */
.L_x_333:
        /* <DEDUP_REMOVED lines=13> */
.L_x_336:
[----:B------:R-:W-:Y:S05]  /*1d590*/  BSYNC B1 ;  /* 0x0000000000017941 */ /* 0x000fea0003800000 */
.L_x_335:
        /* <DEDUP_REMOVED lines=13> */
.L_x_338:
[----:B------:R-:W-:Y:S05]  /*1d670*/  BSYNC B1 ;  /* 0x0000000000017941 */ /* 0x000fea0003800000 */
.L_x_337:
        /* <DEDUP_REMOVED lines=13> */
.L_x_340:
[----:B------:R-:W-:Y:S05]  /*1d750*/  BSYNC B1 ;  /* 0x0000000000017941 */ /* 0x000fea0003800000 */
.L_x_339:
        /* <DEDUP_REMOVED lines=13> */
.L_x_342:
[----:B------:R-:W-:Y:S05]  /*1d830*/  BSYNC B1 ;  /* 0x0000000000017941 */ /* 0x000fea0003800000 */
.L_x_341:
        /* <DEDUP_REMOVED lines=13> */
.L_x_344:
[----:B------:R-:W-:Y:S05]  /*1d910*/  BSYNC B1 ;  /* 0x0000000000017941 */ /* 0x000fea0003800000 */
.L_x_343:
        /* <DEDUP_REMOVED lines=13> */
.L_x_346:
[----:B------:R-:W-:Y:S05]  /*1d9f0*/  BSYNC B1 ;  /* 0x0000000000017941 */ /* 0x000fea0003800000 */
.L_x_345:
        /* <DEDUP_REMOVED lines=13> */
.L_x_348:
[----:B------:R-:W-:Y:S05]  /*1dad0*/  BSYNC B1 ;  /* 0x0000000000017941 */ /* 0x000fea0003800000 */
.L_x_347:
        /* <DEDUP_REMOVED lines=13> */
.L_x_350:
[----:B------:R-:W-:Y:S05]  /*1dbb0*/  BSYNC B1 ;  /* 0x0000000000017941 */ /* 0x000fea0003800000 */
.L_x_349:
        /* <DEDUP_REMOVED lines=13> */
.L_x_352:
[----:B------:R-:W-:Y:S05]  /*1dc90*/  BSYNC B1 ;  /* 0x0000000000017941 */ /* 0x000fea0003800000 */
.L_x_351:
        /* <DEDUP_REMOVED lines=13> */
.L_x_354:
[----:B------:R-:W-:Y:S05]  /*1dd70*/  BSYNC B1 ;  /* 0x0000000000017941 */ /* 0x000fea0003800000 */
.L_x_353:
        /* <DEDUP_REMOVED lines=13> */
.L_x_356:
[----:B------:R-:W-:Y:S05]  /*1de50*/  BSYNC B1 ;  /* 0x0000000000017941 */ /* 0x000fea0003800000 */
.L_x_355:
        /* <DEDUP_REMOVED lines=13> */
.L_x_358:
[----:B------:R-:W-:Y:S05]  /*1df30*/  BSYNC B1 ;  /* 0x0000000000017941 */ /* 0x000fea0003800000 */
.L_x_357:
        /* <DEDUP_REMOVED lines=13> */
.L_x_360:
[----:B------:R-:W-:Y:S05]  /*1e010*/  BSYNC B1 ;  /* 0x0000000000017941 */ /* 0x000fea0003800000 */
.L_x_359:
        /* <DEDUP_REMOVED lines=13> */
.L_x_362:
[----:B------:R-:W-:Y:S05]  /*1e0f0*/  BSYNC B1 ;  /* 0x0000000000017941 */ /* 0x000fea0003800000 */
.L_x_361:
        /* <DEDUP_REMOVED lines=13> */
.L_x_364:
[----:B------:R-:W-:Y:S05]  /*1e1d0*/  BSYNC B1 ;  /* 0x0000000000017941 */ /* 0x000fea0003800000 */
.L_x_363:
        /* <DEDUP_REMOVED lines=13> */
.L_x_366:
[----:B------:R-:W-:Y:S05]  /*1e2b0*/  BSYNC B1 ;  /* 0x0000000000017941 */ /* 0x000fea0003800000 */
.L_x_365:
        /* <DEDUP_REMOVED lines=13> */
.L_x_368:
[----:B------:R-:W-:Y:S05]  /*1e390*/  BSYNC B1 ;  /* 0x0000000000017941 */ /* 0x000fea0003800000 */
.L_x_367:
        /* <DEDUP_REMOVED lines=13> */
.L_x_370:
[----:B------:R-:W-:Y:S05]  /*1e470*/  BSYNC B1 ;  /* 0x0000000000017941 */ /* 0x000fea0003800000 */
.L_x_369:
        /* <DEDUP_REMOVED lines=13> */
.L_x_372:
[----:B------:R-:W-:Y:S05]  /*1e550*/  BSYNC B1 ;  /* 0x0000000000017941 */ /* 0x000fea0003800000 */
.L_x_371:
        /* <DEDUP_REMOVED lines=13> */
.L_x_374:
[----:B------:R-:W-:Y:S05]  /*1e630*/  BSYNC B1 ;  /* 0x0000000000017941 */ /* 0x000fea0003800000 */
.L_x_373:
        /* <DEDUP_REMOVED lines=13> */
.L_x_376:
[----:B------:R-:W-:Y:S05]  /*1e710*/  BSYNC B1 ;  /* 0x0000000000017941 */ /* 0x000fea0003800000 */
.L_x_375:
        /* <DEDUP_REMOVED lines=13> */
.L_x_378:
[----:B------:R-:W-:Y:S05]  /*1e7f0*/  BSYNC B1 ;  /* 0x0000000000017941 */ /* 0x000fea0003800000 */
.L_x_377:
        /* <DEDUP_REMOVED lines=13> */
.L_x_380:
[----:B------:R-:W-:Y:S05]  /*1e8d0*/  BSYNC B1 ;  /* 0x0000000000017941 */ /* 0x000fea0003800000 */
.L_x_379:
        /* <DEDUP_REMOVED lines=13> */
.L_x_382:
[----:B------:R-:W-:Y:S05]  /*1e9b0*/  BSYNC B1 ;  /* 0x0000000000017941 */ /* 0x000fea0003800000 */
.L_x_381:
        /* <DEDUP_REMOVED lines=13> */
.L_x_384:
[----:B------:R-:W-:Y:S05]  /*1ea90*/  BSYNC B1 ;  /* 0x0000000000017941 */ /* 0x000fea0003800000 */
.L_x_383:
        /* <DEDUP_REMOVED lines=13> */
.L_x_386:
[----:B------:R-:W-:Y:S05]  /*1eb70*/  BSYNC B1 ;  /* 0x0000000000017941 */ /* 0x000fea0003800000 */
.L_x_385:
        /* <DEDUP_REMOVED lines=13> */
.L_x_388:
[----:B------:R-:W-:Y:S05]  /*1ec50*/  BSYNC B1 ;  /* 0x0000000000017941 */ /* 0x000fea0003800000 */
.L_x_387:
        /* <DEDUP_REMOVED lines=13> */
.L_x_390:
[----:B------:R-:W-:Y:S05]  /*1ed30*/  BSYNC B1 ;  /* 0x0000000000017941 */ /* 0x000fea0003800000 */
.L_x_389:
        /* <DEDUP_REMOVED lines=13> */
.L_x_392:
[----:B------:R-:W-:Y:S05]  /*1ee10*/  BSYNC B1 ;  /* 0x0000000000017941 */ /* 0x000fea0003800000 */
.L_x_391:
        /* <DEDUP_REMOVED lines=13> */
.L_x_394:
[----:B------:R-:W-:Y:S05]  /*1eef0*/  BSYNC B1 ;  /* 0x0000000000017941 */ /* 0x000fea0003800000 */
.L_x_393:
        /* <DEDUP_REMOVED lines=13> */
.L_x_396:
[----:B------:R-:W-:Y:S05]  /*1efd0*/  BSYNC B1 ;  /* 0x0000000000017941 */ /* 0x000fea0003800000 */
.L_x_395:
        /* <DEDUP_REMOVED lines=13> */
.L_x_398:
[----:B------:R-:W-:Y:S05]  /*1f0b0*/  BSYNC B1 ;  /* 0x0000000000017941 */ /* 0x000fea0003800000 */
.L_x_397:
        /* <DEDUP_REMOVED lines=13> */
.L_x_400:
[----:B------:R-:W-:Y:S05]  /*1f190*/  BSYNC B1 ;  /* 0x0000000000017941 */ /* 0x000fea0003800000 */
.L_x_399:
        /* <DEDUP_REMOVED lines=13> */
.L_x_402:
[----:B------:R-:W-:Y:S05]  /*1f270*/  BSYNC B1 ;  /* 0x0000000000017941 */ /* 0x000fea0003800000 */
.L_x_401:
        /* <DEDUP_REMOVED lines=13> */
.L_x_404:
[----:B------:R-:W-:Y:S05]  /*1f350*/  BSYNC B1 ;  /* 0x0000000000017941 */ /* 0x000fea0003800000 */
.L_x_403:
        /* <DEDUP_REMOVED lines=13> */
.L_x_406:
[----:B------:R-:W-:Y:S05]  /*1f430*/  BSYNC B1 ;  /* 0x0000000000017941 */ /* 0x000fea0003800000 */
.L_x_405:
        /* <DEDUP_REMOVED lines=13> */
.L_x_408:
[----:B------:R-:W-:Y:S05]  /*1f510*/  BSYNC B1 ;  /* 0x0000000000017941 */ /* 0x000fea0003800000 */
.L_x_407:
        /* <DEDUP_REMOVED lines=13> */
.L_x_410:
[----:B------:R-:W-:Y:S05]  /*1f5f0*/  BSYNC B1 ;  /* 0x0000000000017941 */ /* 0x000fea0003800000 */
.L_x_409:
        /* <DEDUP_REMOVED lines=13> */
.L_x_412:
[----:B------:R-:W-:Y:S05]  /*1f6d0*/  BSYNC B1 ;  /* 0x0000000000017941 */ /* 0x000fea0003800000 */
.L_x_411:
        /* <DEDUP_REMOVED lines=13> */
.L_x_414:
[----:B------:R-:W-:Y:S05]  /*1f7b0*/  BSYNC B1 ;  /* 0x0000000000017941 */ /* 0x000fea0003800000 */
.L_x_413:
        /* <DEDUP_REMOVED lines=13> */
.L_x_416:
[----:B------:R-:W-:Y:S05]  /*1f890*/  BSYNC B1 ;  /* 0x0000000000017941 */ /* 0x000fea0003800000 */
.L_x_415:
        /* <DEDUP_REMOVED lines=13> */
.L_x_418:
[----:B------:R-:W-:Y:S05]  /*1f970*/  BSYNC B1 ;  /* 0x0000000000017941 */ /* 0x000fea0003800000 */
.L_x_417:
        /* <DEDUP_REMOVED lines=13> */
.L_x_420:
[----:B------:R-:W-:Y:S05]  /*1fa50*/  BSYNC B1 ;  /* 0x0000000000017941 */ /* 0x000fea0003800000 */
.L_x_419:
        /* <DEDUP_REMOVED lines=13> */
.L_x_422:
[----:B------:R-:W-:Y:S05]  /*1fb30*/  BSYNC B1 ;  /* 0x0000000000017941 */ /* 0x000fea0003800000 */
.L_x_421:
        /* <DEDUP_REMOVED lines=13> */
.L_x_424:
[----:B------:R-:W-:Y:S05]  /*1fc10*/  BSYNC B1 ;  /* 0x0000000000017941 */ /* 0x000fea0003800000 */
.L_x_423:
        /* <DEDUP_REMOVED lines=13> */
.L_x_426:
[----:B------:R-:W-:Y:S05]  /*1fcf0*/  BSYNC B1 ;  /* 0x0000000000017941 */ /* 0x000fea0003800000 */
.L_x_425:
        /* <DEDUP_REMOVED lines=13> */
.L_x_428:
[----:B------:R-:W-:Y:S05]  /*1fdd0*/  BSYNC B1 ;  /* 0x0000000000017941 */ /* 0x000fea0003800000 */
.L_x_427:
        /* <DEDUP_REMOVED lines=13> */
.L_x_430:
[----:B------:R-:W-:Y:S05]  /*1feb0*/  BSYNC B1 ;  /* 0x0000000000017941 */ /* 0x000fea0003800000 */
.L_x_429:
        /* <DEDUP_REMOVED lines=13> */
.L_x_432:
[----:B------:R-:W-:Y:S05]  /*1ff90*/  BSYNC B1 ;  /* 0x0000000000017941 */ /* 0x000fea0003800000 */
.L_x_431:
        /* <DEDUP_REMOVED lines=13> */
.L_x_434:
[----:B------:R-:W-:Y:S05]  /*20070*/  BSYNC B1 ;  /* 0x0000000000017941 */ /* 0x000fea0003800000 */
.L_x_433:
        /* <DEDUP_REMOVED lines=13> */
.L_x_436:
[----:B------:R-:W-:Y:S05]  /*20150*/  BSYNC B1 ;  /* 0x0000000000017941 */ /* 0x000fea0003800000 */
.L_x_435:
        /* <DEDUP_REMOVED lines=13> */
.L_x_438:
[----:B------:R-:W-:Y:S05]  /*20230*/  BSYNC B1 ;  /* 0x0000000000017941 */ /* 0x000fea0003800000 */
.L_x_437:
        /* <DEDUP_REMOVED lines=13> */
.L_x_440:
[----:B------:R-:W-:Y:S05]  /*20310*/  BSYNC B1 ;  /* 0x0000000000017941 */ /* 0x000fea0003800000 */
.L_x_439:
        /* <DEDUP_REMOVED lines=13> */
.L_x_442:
[----:B------:R-:W-:Y:S05]  /*203f0*/  BSYNC B1 ;  /* 0x0000000000017941 */ /* 0x000fea0003800000 */
.L_x_441:
        /* <DEDUP_REMOVED lines=13> */
.L_x_444:
[----:B------:R-:W-:Y:S05]  /*204d0*/  BSYNC B1 ;  /* 0x0000000000017941 */ /* 0x000fea0003800000 */
.L_x_443:
        /* <DEDUP_REMOVED lines=13> */
.L_x_446:
[----:B------:R-:W-:Y:S05]  /*205b0*/  BSYNC B1 ;  /* 0x0000000000017941 */ /* 0x000fea0003800000 */
.L_x_445:
        /* <DEDUP_REMOVED lines=13> */
.L_x_448:
[----:B------:R-:W-:Y:S05]  /*20690*/  BSYNC B1 ;  /* 0x0000000000017941 */ /* 0x000fea0003800000 */
.L_x_447:
        /* <DEDUP_REMOVED lines=13> */
.L_x_450:
[----:B------:R-:W-:Y:S05]  /*20770*/  BSYNC B1 ;  /* 0x0000000000017941 */ /* 0x000fea0003800000 */
.L_x_449:
        /* <DEDUP_REMOVED lines=13> */
.L_x_452:
[----:B------:R-:W-:Y:S05]  /*20850*/  BSYNC B1 ;  /* 0x0000000000017941 */ /* 0x000fea0003800000 */
.L_x_451:
        /* <DEDUP_REMOVED lines=13> */
.L_x_454:
[----:B------:R-:W-:Y:S05]  /*20930*/  BSYNC B1 ;  /* 0x0000000000017941 */ /* 0x000fea0003800000 */
.L_x_453:
        /* <DEDUP_REMOVED lines=13> */
.L_x_456:
[----:B------:R-:W-:Y:S05]  /*20a10*/  BSYNC B1 ;  /* 0x0000000000017941 */ /* 0x000fea0003800000 */
.L_x_455:
        /* <DEDUP_REMOVED lines=13> */
.L_x_458:
[----:B------:R-:W-:Y:S05]  /*20af0*/  BSYNC B1 ;  /* 0x0000000000017941 */ /* 0x000fea0003800000 */
.L_x_457:
        /* <DEDUP_REMOVED lines=13> */
.L_x_460:
[----:B------:R-:W-:Y:S05]  /*20bd0*/  BSYNC B1 ;  /* 0x0000000000017941 */ /* 0x000fea0003800000 */
.L_x_459:
        /* <DEDUP_REMOVED lines=13> */
.L_x_462:
[----:B------:R-:W-:Y:S05]  /*20cb0*/  BSYNC B1 ;  /* 0x0000000000017941 */ /* 0x000fea0003800000 */
.L_x_461:
        /* <DEDUP_REMOVED lines=13> */
.L_x_464:
[----:B------:R-:W-:Y:S05]  /*20d90*/  BSYNC B1 ;  /* 0x0000000000017941 */ /* 0x000fea0003800000 */
.L_x_463:
        /* <DEDUP_REMOVED lines=13> */
.L_x_466:
[----:B------:R-:W-:Y:S05]  /*20e70*/  BSYNC B1 ;  /* 0x0000000000017941 */ /* 0x000fea0003800000 */
.L_x_465:
        /* <DEDUP_REMOVED lines=13> */
.L_x_468:
[----:B------:R-:W-:Y:S05]  /*20f50*/  BSYNC B1 ;  /* 0x0000000000017941 */ /* 0x000fea0003800000 */
.L_x_467:
        /* <DEDUP_REMOVED lines=13> */
.L_x_470:
[----:B------:R-:W-:Y:S05]  /*21030*/  BSYNC B1 ;  /* 0x0000000000017941 */ /* 0x000fea0003800000 */
.L_x_469:
        /* <DEDUP_REMOVED lines=13> */
.L_x_472:
[----:B------:R-:W-:Y:S05]  /*21110*/  BSYNC B1 ;  /* 0x0000000000017941 */ /* 0x000fea0003800000 */
.L_x_471:
        /* <DEDUP_REMOVED lines=13> */
.L_x_474:
[----:B------:R-:W-:Y:S05]  /*211f0*/  BSYNC B1 ;  /* 0x0000000000017941 */ /* 0x000fea0003800000 */
.L_x_473:
        /* <DEDUP_REMOVED lines=13> */
.L_x_476:
[----:B------:R-:W-:Y:S05]  /*212d0*/  BSYNC B1 ;  /* 0x0000000000017941 */ /* 0x000fea0003800000 */
.L_x_475:
        /* <DEDUP_REMOVED lines=13> */
.L_x_478:
[----:B------:R-:W-:Y:S05]  /*213b0*/  BSYNC B1 ;  /* 0x0000000000017941 */ /* 0x000fea0003800000 */
.L_x_477:
        /* <DEDUP_REMOVED lines=13> */
.L_x_480:
[----:B------:R-:W-:Y:S05]  /*21490*/  BSYNC B1 ;  /* 0x0000000000017941 */ /* 0x000fea0003800000 */
.L_x_479:
        /* <DEDUP_REMOVED lines=13> */
.L_x_482:
[----:B------:R-:W-:Y:S05]  /*21570*/  BSYNC B1 ;  /* 0x0000000000017941 */ /* 0x000fea0003800000 */
.L_x_481:
        /* <DEDUP_REMOVED lines=13> */
.L_x_484:
[----:B------:R-:W-:Y:S05]  /*21650*/  BSYNC B1 ;  /* 0x0000000000017941 */ /* 0x000fea0003800000 */
.L_x_483:
        /* <DEDUP_REMOVED lines=13> */
.L_x_486:
[----:B------:R-:W-:Y:S05]  /*21730*/  BSYNC B1 ;  /* 0x0000000000017941 */ /* 0x000fea0003800000 */
.L_x_485:
        /* <DEDUP_REMOVED lines=13> */
.L_x_488:
[----:B------:R-:W-:Y:S05]  /*21810*/  BSYNC B1 ;  /* 0x0000000000017941 */ /* 0x000fea0003800000 */
.L_x_487:
        /* <DEDUP_REMOVED lines=13> */
.L_x_490:
[----:B------:R-:W-:Y:S05]  /*218f0*/  BSYNC B1 ;  /* 0x0000000000017941 */ /* 0x000fea0003800000 */
.L_x_489:
        /* <DEDUP_REMOVED lines=13> */
.L_x_492:
[----:B------:R-:W-:Y:S05]  /*219d0*/  BSYNC B1 ;  /* 0x0000000000017941 */ /* 0x000fea0003800000 */
.L_x_491:
        /* <DEDUP_REMOVED lines=13> */
.L_x_494:
[----:B------:R-:W-:Y:S05]  /*21ab0*/  BSYNC B1 ;  /* 0x0000000000017941 */ /* 0x000fea0003800000 */
.L_x_493:
        /* <DEDUP_REMOVED lines=13> */
.L_x_496:
[----:B------:R-:W-:Y:S05]  /*21b90*/  BSYNC B1 ;  /* 0x0000000000017941 */ /* 0x000fea0003800000 */
.L_x_495:
        /* <DEDUP_REMOVED lines=13> */
.L_x_498:
[----:B------:R-:W-:Y:S05]  /*21c70*/  BSYNC B1 ;  /* 0x0000000000017941 */ /* 0x000fea0003800000 */
.L_x_497:
        /* <DEDUP_REMOVED lines=13> */
.L_x_500:
[----:B------:R-:W-:Y:S05]  /*21d50*/  BSYNC B1 ;  /* 0x0000000000017941 */ /* 0x000fea0003800000 */
.L_x_499:
        /* <DEDUP_REMOVED lines=13> */
.L_x_502:
[----:B------:R-:W-:Y:S05]  /*21e30*/  BSYNC B1 ;  /* 0x0000000000017941 */ /* 0x000fea0003800000 */
.L_x_501:
        /* <DEDUP_REMOVED lines=13> */
.L_x_504:
[----:B------:R-:W-:Y:S05]  /*21f10*/  BSYNC B1 ;  /* 0x0000000000017941 */ /* 0x000fea0003800000 */
.L_x_503:
        /* <DEDUP_REMOVED lines=13> */
.L_x_506:
[----:B------:R-:W-:Y:S05]  /*21ff0*/  BSYNC B1 ;  /* 0x0000000000017941 */ /* 0x000fea0003800000 */
.L_x_505:
        /* <DEDUP_REMOVED lines=13> */
.L_x_508:
[----:B------:R-:W-:Y:S05]  /*220d0*/  BSYNC B1 ;  /* 0x0000000000017941 */ /* 0x000fea0003800000 */
.L_x_507:
        /* <DEDUP_REMOVED lines=13> */
.L_x_510:
[----:B------:R-:W-:Y:S05]  /*221b0*/  BSYNC B1 ;  /* 0x0000000000017941 */ /* 0x000fea0003800000 */
.L_x_509:
        /* <DEDUP_REMOVED lines=13> */
.L_x_512:
[----:B------:R-:W-:Y:S05]  /*22290*/  BSYNC B1 ;  /* 0x0000000000017941 */ /* 0x000fea0003800000 */
.L_x_511:
        /* <DEDUP_REMOVED lines=13> */
.L_x_514:
[----:B------:R-:W-:Y:S05]  /*22370*/  BSYNC B1 ;  /* 0x0000000000017941 */ /* 0x000fea0003800000 */
.L_x_513:
        /* <DEDUP_REMOVED lines=13> */
.L_x_516:
[----:B------:R-:W-:Y:S05]  /*22450*/  BSYNC B1 ;  /* 0x0000000000017941 */ /* 0x000fea0003800000 */
.L_x_515:
        /* <DEDUP_REMOVED lines=13> */
.L_x_518:
[----:B------:R-:W-:Y:S05]  /*22530*/  BSYNC B1 ;  /* 0x0000000000017941 */ /* 0x000fea0003800000 */
.L_x_517:
        /* <DEDUP_REMOVED lines=13> */
.L_x_520:
[----:B------:R-:W-:Y:S05]  /*22610*/  BSYNC B1 ;  /* 0x0000000000017941 */ /* 0x000fea0003800000 */
.L_x_519:
        /* <DEDUP_REMOVED lines=13> */
.L_x_522:
[----:B------:R-:W-:Y:S05]  /*226f0*/  BSYNC B1 ;  /* 0x0000000000017941 */ /* 0x000fea0003800000 */
.L_x_521:
        /* <DEDUP_REMOVED lines=13> */
.L_x_524:
[----:B------:R-:W-:Y:S05]  /*227d0*/  BSYNC B1 ;  /* 0x0000000000017941 */ /* 0x000fea0003800000 */
.L_x_523:
        /* <DEDUP_REMOVED lines=13> */
.L_x_526:
[----:B------:R-:W-:Y:S05]  /*228b0*/  BSYNC B1 ;  /* 0x0000000000017941 */ /* 0x000fea0003800000 */
.L_x_525:
        /* <DEDUP_REMOVED lines=13> */
.L_x_528:
[----:B------:R-:W-:Y:S05]  /*22990*/  BSYNC B1 ;  /* 0x0000000000017941 */ /* 0x000fea0003800000 */
.L_x_527:
        /* <DEDUP_REMOVED lines=13> */
.L_x_530:
[----:B------:R-:W-:Y:S05]  /*22a70*/  BSYNC B1 ;  /* 0x0000000000017941 */ /* 0x000fea0003800000 */
.L_x_529:
        /* <DEDUP_REMOVED lines=13> */
.L_x_532:
[----:B------:R-:W-:Y:S05]  /*22b50*/  BSYNC B1 ;  /* 0x0000000000017941 */ /* 0x000fea0003800000 */
.L_x_531:
        /* <DEDUP_REMOVED lines=13> */
.L_x_534:
[----:B------:R-:W-:Y:S05]  /*22c30*/  BSYNC B1 ;  /* 0x0000000000017941 */ /* 0x000fea0003800000 */
.L_x_533:
        /* <DEDUP_REMOVED lines=13> */
.L_x_536:
[----:B------:R-:W-:Y:S05]  /*22d10*/  BSYNC B1 ;  /* 0x0000000000017941 */ /* 0x000fea0003800000 */
.L_x_535:
        /* <DEDUP_REMOVED lines=13> */
.L_x_538:
[----:B------:R-:W-:Y:S05]  /*22df0*/  BSYNC B1 ;  /* 0x0000000000017941 */ /* 0x000fea0003800000 */
.L_x_537:
        /* <DEDUP_REMOVED lines=13> */
.L_x_540:
[----:B------:R-:W-:Y:S05]  /*22ed0*/  BSYNC B1 ;  /* 0x0000000000017941 */ /* 0x000fea0003800000 */
.L_x_539:
[----:B--234-:R-:W2:Y:S01]  /*22ee0*/  LDL.LU R3, [R1+0x444] ;  /* 0x0004440001037983 */ /* 0x01cea20000300800 */
[----:B-----5:R-:W-:Y:S01]  /*22ef0*/  LOP3.LUT R6, R6, 0xff, RZ, 0xc0, !PT ;  /* 0x000000ff06067812 */ /* 0x020fe200078ec0ff */
[----:B------:R-:W-:Y:S01]  /*22f00*/  BSSY B1, `(.L_x_541) ;  /* 0x000000b000017945 */ /* 0x000fe20003800000 */
[----:B------:R-:W-:Y:S02]  /*22f10*/  ISETP.LT.OR P2, PT, R0, 0xf9, !P1 ;  /* 0x000000f90000780c */ /* 0x000fe40004f41670 */
[----:B------:R-:W-:Y:S02]  /*22f20*/  F2FP.F16.E4M3.UNPACK_B R6, R6 ;  /* 0x00000006ff06723e */ /* 0x000fe400020006ff */
[----:B------:R-:W-:-:S03]  /*22f30*/  PRMT R2, RZ, 0x7610, R2 ;  /* 0x00007610ff027816 */ /* 0x000fc60000000002 */
[----:B------:R-:W-:-:S05]  /*22f40*/  HADD2.F32 R6, -RZ, R6.H0_H0 ;  /* 0x20000006ff067230 */ /* 0x000fca0000004100 */
[----:B------:R-:W-:-:S04]  /*22f50*/  FMUL R6, R6, UR21 ;  /* 0x0000001506067c20 */ /* 0x000fc80008400000 */
[----:B--2---:R-:W-:-:S05]  /*22f60*/  FFMA R6, R3, UR20, R6 ;  /* 0x0000001403067c23 */ /* 0x004fca0008000006 */
[----:B------:R-:W-:-:S05]  /*22f70*/  F2FP.SATFINITE.E4M3.F32.PACK_AB_MERGE_C R3, RZ, R6, RZ ;  /* 0x00000006ff03723e */ /* 0x000fca00048070ff */
[----:B------:R2:W-:Y:S01]  /*22f80*/  @!P0 STG.E.U8 desc[UR14][R30.64+0xf9], R3 ;  /* 0x0000f9031e008986 */ /* 0x0005e2000c10110e */
[----:B------:R-:W-:Y:S05]  /*22f90*/  @P2 BRA `(.L_x_542) ;  /* 0x0000000000042947 */ /* 0x000fea0003800000 */
[----:B------:R3:W5:Y:S02]  /*22fa0*/  LDG.E.U8 R2, desc[UR14][R4.64+0xf8] ;  /* 0x0000f80e04027981 */ /* 0x000764000c1e1100 */
.L_x_542:
[----:B------:R-:W-:Y:S05]  /*22fb0*/  BSYNC B1 ;  /* 0x0000000000017941 */ /* 0x000fea0003800000 */
.L_x_541:
[----:B--2---:R-:W2:Y:S01]  /*22fc0*/  LDL.LU R3, [R1+0x448] ;  /* 0x0004480001037983 */ /* 0x004ea20000300800 */
        /* <DEDUP_REMOVED lines=12> */
.L_x_544:
[----:B------:R-:W-:Y:S05]  /*23090*/  BSYNC B1 ;  /* 0x0000000000017941 */ /* 0x000fea0003800000 */
.L_x_543:
[----:B------:R-:W-:Y:S05]  /*230a0*/  @P1 BRA `(.L_x_545) ;  /* 0x0000004800841947 */ /* 0x000fea0003800000 */
[----:B------:R-:W2:Y:S01]  /*230b0*/  LDL.LU R2, [R1+0x44c] ;  /* 0x00044c0001027983 */ /* 0x000ea20000300800 */
[----:B-----5:R-:W-:-:S04]  /*230c0*/  LOP3.LUT R0, R0, 0xff, RZ, 0xc0, !PT ;  /* 0x000000ff00007812 */ /* 0x020fc800078ec0ff */
[----:B------:R-:W-:-:S05]  /*230d0*/  F2FP.F16.E4M3.UNPACK_B R0, R0 ;  /* 0x00000000ff00723e */ /* 0x000fca00020006ff */
[----:B------:R-:W-:-:S05]  /*230e0*/  HADD2.F32 R0, -RZ, R0.H0_H0 ;  /* 0x20000000ff007230 */ /* 0x000fca0000004100 */
[----:B------:R-:W-:-:S04]  /*230f0*/  FMUL R0, R0, UR21 ;  /* 0x0000001500007c20 */ /* 0x000fc80008400000 */
[----:B--2---:R-:W-:-:S05]  /*23100*/  FFMA R0, R2, UR20, R0 ;  /* 0x0000001402007c23 */ /* 0x004fca0008000000 */
[----:B------:R-:W-:-:S05]  /*23110*/  F2FP.SATFINITE.E4M3.F32.PACK_AB_MERGE_C R3, RZ, R0, RZ ;  /* 0x00000000ff03723e */ /* 0x000fca00048070ff */
[----:B------:R2:W-:Y:S01]  /*23120*/  STG.E.U8 desc[UR14][R28.64+0xf9], R3 ;  /* 0x0000f9031c007986 */ /* 0x0005e2000c10110e */
[----:B------:R-:W-:Y:S05]  /*23130*/  BRA `(.L_x_545) ;  /* 0x0000004800607947 */ /* 0x000fea0003800000 */
.L_x_32:
[----:B------:R-:W-:Y:S01]  /*23140*/  ISETP.GE.AND P3, PT, R34, 0x1, PT ;  /* 0x000000012200780c */ /* 0x000fe20003f66270 */
[----:B-----5:R-:W-:Y:S01]  /*23150*/  FMUL R2, R2, UR20 ;  /* 0x0000001402027c20 */ /* 0x020fe20008400000 */
[----:B------:R-:W3:Y:S02]  /*23160*/  LDL.LU R40, [R1+0x200] ;  /* 0x0002000001287983 */ /* 0x000ee40000300800 */
[----:B------:R-:W-:Y:S02]  /*23170*/  ISETP.LT.OR P0, PT, R0, 0x1, !P3 ;  /* 0x000000010000780c */ /* 0x000fe40005f01670 */
[----:B------:R-:W-:Y:S01]  /*23180*/  F2FP.SATFINITE.E4M3.F32.PACK_AB_MERGE_C R2, RZ, R2, RZ ;  /* 0x00000002ff02723e */ /* 0x000fe200048070ff */
[----:B------:R-:W-:Y:S01]  /*23190*/  FMUL R3, R3, UR20 ;  /* 0x0000001403037c20 */ /* 0x000fe20008400000 */
[----:B------:R-:W-:Y:S01]  /*231a0*/  ISETP.GE.AND P2, PT, R34, 0x9, PT ;  /* 0x000000092200780c */ /* 0x000fe20003f46270 */
[----:B------:R-:W-:Y:S01]  /*231b0*/  FMUL R4, R4, UR20 ;  /* 0x0000001404047c20 */ /* 0x000fe20008400000 */
[----:B------:R-:W-:Y:S01]  /*231c0*/  FMUL R5, R5, UR20 ;  /* 0x0000001405057c20 */ /* 0x000fe20008400000 */
[----:B------:R-:W-:Y:S01]  /*231d0*/  ISETP.LT.OR P1, PT, R0, 0x9, !P3 ;  /* 0x000000090000780c */ /* 0x000fe20005f21670 */
[----:B------:R-:W-:Y:S01]  /*231e0*/  FMUL R6, R6, UR20 ;  /* 0x0000001406067c20 */ /* 0x000fe20008400000 */
[----:B------:R-:W-:Y:S01]  /*231f0*/  FMUL R7, R7, UR20 ;  /* 0x0000001407077c20 */ /* 0x000fe20008400000 */
[----:B------:R-:W-:Y:S01]  /*23200*/  FMUL R8, R8, UR20 ;  /* 0x0000001408087c20 */ /* 0x000fe20008400000 */
[----:B------:R-:W-:Y:S01]  /*23210*/  FMUL R9, R9, UR20 ;  /* 0x0000001409097c20 */ /* 0x000fe20008400000 */
[----:B------:R-:W-:Y:S01]  /*23220*/  FMUL R10, R10, UR20 ;  /* 0x000000140a0a7c20 */ /* 0x000fe20008400000 */
[----:B------:R-:W-:Y:S01]  /*23230*/  @!P0 STG.E.U8 desc[UR14][R24.64], R2 ;  /* 0x0000000218008986 */ /* 0x000fe2000c10110e */
[----:B------:R-:W-:-:S02]  /*23240*/  ISETP.LT.OR P0, PT, R0, 0x2, !P3 ;  /* 0x000000020000780c */ /* 0x000fc40005f01670 */
[----:B------:R-:W-:Y:S01]  /*23250*/  F2FP.SATFINITE.E4M3.F32.PACK_AB_MERGE_C R3, RZ, R3, RZ ;  /* 0x00000003ff03723e */ /* 0x000fe200048070ff */
[----:B------:R-:W-:Y:S01]  /*23260*/  FMUL R11, R11, UR20 ;  /* 0x000000140b0b7c20 */ /* 0x000fe20008400000 */
[----:B------:R-:W-:Y:S01]  /*23270*/  F2FP.SATFINITE.E4M3.F32.PACK_AB_MERGE_C R4, RZ, R4, RZ ;  /* 0x00000004ff04723e */ /* 0x000fe200048070ff */
[----:B------:R-:W-:Y:S01]  /*23280*/  FMUL R12, R12, UR20 ;  /* 0x000000140c0c7c20 */ /* 0x000fe20008400000 */
[----:B------:R-:W-:Y:S01]  /*23290*/  FMUL R13, R13, UR20 ;  /* 0x000000140d0d7c20 */ /* 0x000fe20008400000 */
[----:B------:R-:W-:Y:S01]  /*232a0*/  FMUL R14, R14, UR20 ;  /* 0x000000140e0e7c20 */ /* 0x000fe20008400000 */
[----:B------:R-:W-:Y:S01]  /*232b0*/  FMUL R15, R15, UR20 ;  /* 0x000000140f0f7c20 */ /* 0x000fe20008400000 */
[----:B------:R-:W-:Y:S01]  /*232c0*/  FMUL R16, R16, UR20 ;  /* 0x0000001410107c20 */ /* 0x000fe20008400000 */
[----:B------:R-:W-:Y:S01]  /*232d0*/  FMUL R17, R17, UR20 ;  /* 0x0000001411117c20 */ /* 0x000fe20008400000 */
[----:B------:R-:W-:Y:S01]  /*232e0*/  FMUL R18, R18, UR20 ;  /* 0x0000001412127c20 */ /* 0x000fe20008400000 */
[----:B------:R-:W-:Y:S01]  /*232f0*/  FMUL R19, R19, UR20 ;  /* 0x0000001413137c20 */ /* 0x000fe20008400000 */
[----:B------:R0:W-:Y:S01]  /*23300*/  @!P0 STG.E.U8 desc[UR14][R24.64+0x1], R3 ;  /* 0x0000010318008986 */ /* 0x0001e2000c10110e */
[----:B------:R-:W-:-:S02]  /*23310*/  ISETP.LT.OR P0, PT, R0, 0x1, !P2 ;  /* 0x000000010000780c */ /* 0x000fc40005701670 */
[----:B------:R-:W-:Y:S01]  /*23320*/  F2FP.SATFINITE.E4M3.F32.PACK_AB_MERGE_C R5, RZ, R5, RZ ;  /* 0x00000005ff05723e */ /* 0x000fe200048070ff */
[----:B------:R-:W-:Y:S01]  /*23330*/  FMUL R20, R20, UR20 ;  /* 0x0000001414147c20 */ /* 0x000fe20008400000 */
[----:B------:R-:W4:Y:S01]  /*23340*/  LDL.LU R39, [R1+0x204] ;  /* 0x0002040001277983 */ /* 0x000f220000300800 */
[----:B------:R-:W-:Y:S02]  /*23350*/  F2FP.SATFINITE.E4M3.F32.PACK_AB_MERGE_C R6, RZ, R6, RZ ;  /* 0x00000006ff06723e */ /* 0x000fe400048070ff */
[----:B------:R-:W-:Y:S01]  /*23360*/  F2FP.SATFINITE.E4M3.F32.PACK_AB_MERGE_C R7, RZ, R7, RZ ;  /* 0x00000007ff07723e */ /* 0x000fe200048070ff */
[----:B------:R-:W-:Y:S01]  /*23370*/  FMUL R21, R21, UR20 ;  /* 0x0000001415157c20 */ /* 0x000fe20008400000 */
[C---:B------:R-:W-:Y:S01]  /*23380*/  ISETP.LT.OR P5, PT, R0.reuse, 0xa, !P2 ;  /* 0x0000000a0000780c */ /* 0x040fe200057a1670 */
[----:B------:R-:W2:Y:S04]  /*23390*/  LDL.LU R35, [R1+0x208] ;  /* 0x0002080001237983 */ /* 0x000ea80000300800 */
[----:B------:R-:W-:Y:S01]  /*233a0*/  @!P0 STG.E.U8 desc[UR14][R26.64], R4 ;  /* 0x000000041a008986 */ /* 0x000fe2000c10110e */
[----:B------:R-:W-:-:S02]  /*233b0*/  ISETP.LT.OR P0, PT, R0, 0x2, !P2 ;  /* 0x000000020000780c */ /* 0x000fc40005701670 */
[----:B------:R-:W-:Y:S01]  /*233c0*/  F2FP.SATFINITE.E4M3.F32.PACK_AB_MERGE_C R8, RZ, R8, RZ ;  /* 0x00000008ff08723e */ /* 0x000fe200048070ff */
[----:B------:R-:W-:Y:S01]  /*233d0*/  FMUL R22, R22, UR20 ;  /* 0x0000001416167c20 */ /* 0x000fe20008400000 */
[----:B------:R-:W-:Y:S01]  /*233e0*/  F2FP.SATFINITE.E4M3.F32.PACK_AB_MERGE_C R9, RZ, R9, RZ ;  /* 0x00000009ff09723e */ /* 0x000fe200048070ff */
[----:B------:R-:W4:Y:S08]  /*233f0*/  LDL.LU R33, [R1+0x20c] ;  /* 0x00020c0001217983 */ /* 0x000f300000300800 */
[----:B------:R1:W-:Y:S01]  /*23400*/  @!P0 STG.E.U8 desc[UR14][R26.64+0x1], R5 ;  /* 0x000001051a008986 */ /* 0x0003e2000c10110e */
[----:B------:R-:W-:-:S03]  /*23410*/  ISETP.LT.OR P0, PT, R0, 0xa, !P3 ;  /* 0x0000000a0000780c */ /* 0x000fc60005f01670 */
[----:B------:R-:W-:Y:S01]  /*23420*/  @!P1 STG.E.U8 desc[UR14][R24.64+0x8], R6 ;  /* 0x0000080618009986 */ /* 0x000fe2000c10110e */
[C---:B------:R-:W-:Y:S02]  /*23430*/  ISETP.LT.OR P1, PT, R0.reuse, 0x9, !P2 ;  /* 0x000000090000780c */ /* 0x040fe40005721670 */
[----:B------:R-:W-:Y:S01]  /*23440*/  F2FP.SATFINITE.E4M3.F32.PACK_AB_MERGE_C R10, RZ, R10, RZ ;  /* 0x0000000aff0a723e */ /* 0x000fe200048070ff */
[----:B------:R-:W4:Y:S01]  /*23450*/  LDL.LU R32, [R1+0x210] ;  /* 0x0002100001207983 */ /* 0x000f220000300800 */
[----:B------:R-:W-:Y:S02]  /*23460*/  F2FP.SATFINITE.E4M3.F32.PACK_AB_MERGE_C R11, RZ, R11, RZ ;  /* 0x0000000bff0b723e */ /* 0x000fe400048070ff */
[----:B------:R-:W-:Y:S01]  /*23470*/  F2FP.SATFINITE.E4M3.F32.PACK_AB_MERGE_C R12, RZ, R12, RZ ;  /* 0x0000000cff0c723e */ /* 0x000fe200048070ff */
[----:B------:R-:W-:Y:S01]  /*23480*/  FMUL R23, R23, UR20 ;  /* 0x0000001417177c20 */ /* 0x000fe20008400000 */
[----:B------:R-:W-:Y:S01]  /*23490*/  F2FP.SATFINITE.E4M3.F32.PACK_AB_MERGE_C R13, RZ, R13, RZ ;  /* 0x0000000dff0d723e */ /* 0x000fe200048070ff */
[----:B------:R-:W-:Y:S01]  /*234a0*/  @!P0 STG.E.U8 desc[UR14][R24.64+0x9], R7 ;  /* 0x0000090718008986 */ /* 0x000fe2000c10110e */
[----:B------:R-:W-:-:S03]  /*234b0*/  ISETP.LT.OR P0, PT, R0, 0x11, !P3 ;  /* 0x000000110000780c */ /* 0x000fc60005f01670 */
[----:B------:R-:W-:Y:S01]  /*234c0*/  @!P1 STG.E.U8 desc[UR14][R26.64+0x8], R8 ;  /* 0x000008081a009986 */ /* 0x000fe2000c10110e */
[----:B------:R-:W-:-:S03]  /*234d0*/  ISETP.LT.OR P1, PT, R0, 0x12, !P3 ;  /* 0x000000120000780c */ /* 0x000fc60005f21670 */
[----:B------:R-:W-:Y:S01]  /*234e0*/  @!P5 STG.E.U8 desc[UR14][R26.64+0x9], R9 ;  /* 0x000009091a00d986 */ /* 0x000fe2000c10110e */
[----:B------:R-:W-:Y:S02]  /*234f0*/  ISETP.LT.OR P5, PT, R0, 0x11, !P2 ;  /* 0x000000110000780c */ /* 0x000fe400057a1670 */
        /* <DEDUP_REMOVED lines=8> */
[C---:B------:R-:W-:Y:S02]  /*23580*/  ISETP.LT.OR P5, PT, R0.reuse, 0x1a, !P3 ;  /* 0x0000001a0000780c */ /* 0x040fe40005fa1670 */
        /* <DEDUP_REMOVED lines=22> */
[C---:B------:R-:W-:Y:S02]  /*236f0*/  ISETP.LT.OR P0, PT, R0.reuse, 0x29, !P3 ;  /* 0x000000290000780c */ /* 0x040fe40005f01670 */
[----:B------:R-:W-:Y:S01]  /*23700*/  F2FP.SATFINITE.E4M3.F32.PACK_AB_MERGE_C R22, RZ, R22, RZ ;  /* 0x00000016ff16723e */ /* 0x000fe200048070ff */
[----:B------:R-:W-:Y:S01]  /*23710*/  @!P1 STG.E.U8 desc[UR14][R26.64+0x20], R20 ;  /* 0x000020141a009986 */ /* 0x000fe2000c10110e */
[----:B------:R-:W-:-:S02]  /*23720*/  ISETP.LT.OR P1, PT, R0, 0x2a, !P3 ;  /* 0x0000002a0000780c */ /* 0x000fc40005f21670 */
[C---:B------:R-:W-:Y:S01]  /*23730*/  ISETP.LT.OR P6, PT, R0.reuse, 0x2a, !P2 ;  /* 0x0000002a0000780c */ /* 0x040fe200057c1670 */
[----:B------:R-:W-:Y:S01]  /*23740*/  @!P5 STG.E.U8 desc[UR14][R26.64+0x21], R21 ;  /* 0x000021151a00d986 */ /* 0x000fe2000c10110e */
[----:B------:R-:W-:Y:S01]  /*23750*/  ISETP.LT.OR P5, PT, R0, 0x29, !P2 ;  /* 0x000000290000780c */ /* 0x000fe200057a1670 */
[----:B------:R-:W-:Y:S01]  /*23760*/  FMUL R156, R156, UR20 ;  /* 0x000000149c9c7c20 */ /* 0x000fe20008400000 */
[----:B------:R-:W-:Y:S01]  /*23770*/  FMUL R157, R157, UR20 ;  /* 0x000000149d9d7c20 */ /* 0x000fe20008400000 */
[----:B------:R-:W-:Y:S01]  /*23780*/  FMUL R158, R158, UR20 ;  /* 0x000000149e9e7c20 */ /* 0x000fe20008400000 */
[----:B------:R-:W-:Y:S01]  /*23790*/  FMUL R159, R159, UR20 ;  /* 0x000000149f9f7c20 */ /* 0x000fe20008400000 */
[----:B------:R-:W-:Y:S01]  /*237a0*/  @!P0 STG.E.U8 desc[UR14][R24.64+0x28], R22 ;  /* 0x0000281618008986 */ /* 0x000fe2000c10110e */
[----:B------:R-:W-:Y:S02]  /*237b0*/  ISETP.LT.OR P0, PT, R0, 0x31, !P3 ;  /* 0x000000310000780c */ /* 0x000fe40005f01670 */
[----:B------:R-:W-:Y:S01]  /*237c0*/  F2FP.SATFINITE.E4M3.F32.PACK_AB_MERGE_C R23, RZ, R23, RZ ;  /* 0x00000017ff17723e */ /* 0x000fe200048070ff */
[----:B------:R-:W-:Y:S01]  /*237d0*/  FMUL R160, R160, UR20 ;  /* 0x00000014a0a07c20 */ /* 0x000fe20008400000 */
[----:B------:R-:W-:Y:S01]  /*237e0*/  F2FP.SATFINITE.E4M3.F32.PACK_AB_MERGE_C R152, RZ, R152, RZ ;  /* 0x00000098ff98723e */ /* 0x000fe200048070ff */
[----:B------:R-:W-:Y:S01]  /*237f0*/  FMUL R161, R161, UR20 ;  /* 0x00000014a1a17c20 */ /* 0x000fe20008400000 */
        /* <DEDUP_REMOVED lines=47> */
[----:B0-----:R-:W-:Y:S01]  /*23af0*/  F2FP.SATFINITE.E4M3.F32.PACK_AB_MERGE_C R3, RZ, R166, RZ ;  /* 0x000000a6ff03723e */ /* 0x001fe200048070ff */
[----:B------:R-:W-:Y:S01]  /*23b00*/  @!P1 STG.E.U8 desc[UR14][R24.64+0x41], R163 ;  /* 0x000041a318009986 */ /* 0x000fe2000c10110e */
[----:B------:R-:W-:-:S03]  /*23b10*/  ISETP.LT.OR P1, PT, R0, 0x4a, !P3 ;  /* 0x0000004a0000780c */ /* 0x000fc60005f21670 */
[----:B------:R-:W-:Y:S01]  /*23b20*/  @!P5 STG.E.U8 desc[UR14][R26.64+0x40], R164 ;  /* 0x000040a41a00d986 */ /* 0x000fe2000c10110e */
[----:B------:R-:W-:-:S03]  /*23b30*/  ISETP.LT.OR P5, PT, R0, 0x49, !P2 ;  /* 0x000000490000780c */ /* 0x000fc600057a1670 */
[----:B------:R-:W-:Y:S01]  /*23b40*/  @!P6 STG.E.U8 desc[UR14][R26.64+0x41], R165 ;  /* 0x000041a51a00e986 */ /* 0x000fe2000c10110e */
[----:B------:R-:W-:-:S03]  /*23b50*/  ISETP.LT.OR P6, PT, R0, 0x4a, !P2 ;  /* 0x0000004a0000780c */ /* 0x000fc600057c1670 */
[----:B------:R0:W-:Y:S01]  /*23b60*/  @!P0 STG.E.U8 desc[UR14][R24.64+0x48], R3 ;  /* 0x0000480318008986 */ /* 0x0001e2000c10110e */
[----:B------:R-:W-:Y:S02]  /*23b70*/  ISETP.LT.OR P0, PT, R0, 0x51, !P3 ;  /* 0x000000510000780c */ /* 0x000fe40005f01670 */
[----:B------:R-:W-:Y:S01]  /*23b80*/  F2FP.SATFINITE.E4M3.F32.PACK_AB_MERGE_C R167, RZ, R167, RZ ;  /* 0x000000a7ffa7723e */ /* 0x000fe200048070ff */
[----:B------:R-:W-:Y:S01]  /*23b90*/  FMUL R172, R172, UR20 ;  /* 0x00000014acac7c20 */ /* 0x000fe20008400000 */
[----:B-1----:R-:W-:Y:S01]  /*23ba0*/  F2FP.SATFINITE.E4M3.F32.PACK_AB_MERGE_C R5, RZ, R168, RZ ;  /* 0x000000a8ff05723e */ /* 0x002fe200048070ff */
[----:B------:R-:W-:Y:S01]  /*23bb0*/  FMUL R173, R173, UR20 ;  /* 0x00000014adad7c20 */ /* 0x000fe20008400000 */
[----:B------:R-:W-:Y:S01]  /*23bc0*/  F2FP.SATFINITE.E4M3.F32.PACK_AB_MERGE_C R169, RZ, R169, RZ ;  /* 0x000000a9ffa9723e */ /* 0x000fe200048070ff */
[----:B------:R-:W-:Y:S01]  /*23bd0*/  @!P1 STG.E.U8 desc[UR14][R24.64+0x49], R167 ;  /* 0x000049a718009986 */ /* 0x000fe2000c10110e */
[----:B0-----:R-:W-:-:S03]  /*23be0*/  F2FP.SATFINITE.E4M3.F32.PACK_AB_MERGE_C R3, RZ, R170, RZ ;  /* 0x000000aaff03723e */ /* 0x001fc600048070ff */
[----:B------:R0:W-:Y:S01]  /*23bf0*/  @!P5 STG.E.U8 desc[UR14][R26.64+0x48], R5 ;  /* 0x000048051a00d986 */ /* 0x0001e2000c10110e */
[C---:B------:R-:W-:Y:S02]  /*23c00*/  ISETP.LT.OR P1, PT, R0.reuse, 0x52, !P3 ;  /* 0x000000520000780c */ /* 0x040fe40005f21670 */
[C---:B------:R-:W-:Y:S01]  /*23c10*/  ISETP.LT.OR P5, PT, R0.reuse, 0x51, !P2 ;  /* 0x000000510000780c */ /* 0x040fe200057a1670 */
[----:B------:R-:W-:Y:S01]  /*23c20*/  @!P6 STG.E.U8 desc[UR14][R26.64+0x49], R169 ;  /* 0x000049a91a00e986 */ /* 0x000fe2000c10110e */
[----:B------:R-:W-:-:S03]  /*23c30*/  ISETP.LT.OR P6, PT, R0, 0x52, !P2 ;  /* 0x000000520000780c */ /* 0x000fc600057c1670 */
[----:B------:R1:W-:Y:S01]  /*23c40*/  @!P0 STG.E.U8 desc[UR14][R24.64+0x50], R3 ;  /* 0x0000500318008986 */ /* 0x0003e2000c10110e */
[----:B------:R-:W-:Y:S01]  /*23c50*/  ISETP.LT.OR P0, PT, R0, 0x59, !P3 ;  /* 0x000000590000780c */ /* 0x000fe20005f01670 */
[----:B------:R-:W-:Y:S01]  /*23c60*/  FMUL R174, R174, UR20 ;  /* 0x00000014aeae7c20 */ /* 0x000fe20008400000 */
[----:B------:R-:W-:Y:S01]  /*23c70*/  F2FP.SATFINITE.E4M3.F32.PACK_AB_MERGE_C R171, RZ, R171, RZ ;  /* 0x000000abffab723e */ /* 0x000fe200048070ff */
[----:B------:R-:W-:Y:S01]  /*23c80*/  FMUL R175, R175, UR20 ;  /* 0x00000014afaf7c20 */ /* 0x000fe20008400000 */
[----:B0-----:R-:W-:Y:S01]  /*23c90*/  F2FP.SATFINITE.E4M3.F32.PACK_AB_MERGE_C R5, RZ, R172, RZ ;  /* 0x000000acff05723e */ /* 0x001fe200048070ff */
[----:B------:R-:W-:Y:S01]  /*23ca0*/  FMUL R176, R176, UR20 ;  /* 0x00000014b0b07c20 */ /* 0x000fe20008400000 */
[----:B------:R-:W-:Y:S01]  /*23cb0*/  F2FP.SATFINITE.E4M3.F32.PACK_AB_MERGE_C R173, RZ, R173, RZ ;  /* 0x000000adffad723e */ /* 0x000fe200048070ff */
[----:B------:R-:W-:Y:S01]  /*23cc0*/  @!P1 STG.E.U8 desc[UR14][R24.64+0x51], R171 ;  /* 0x000051ab18009986 */ /* 0x000fe2000c10110e */
[----:B-1----:R-:W-:-:S03]  /*23cd0*/  F2FP.SATFINITE.E4M3.F32.PACK_AB_MERGE_C R3, RZ, R174, RZ ;  /* 0x000000aeff03723e */ /* 0x002fc600048070ff */
        /* <DEDUP_REMOVED lines=220> */
[----:B------:R-:W4:Y:S01]  /*24aa0*/  LDL.LU R38, [R1+0x214] ;  /* 0x0002140001267983 */ /* 0x000f220000300800 */
[----:B------:R-:W-:Y:S02]  /*24ab0*/  F2FP.SATFINITE.E4M3.F32.PACK_AB_MERGE_C R229, RZ, R229, RZ ;  /* 0x000000e5ffe5723e */ /* 0x000fe400048070ff */
[----:B-1----:R-:W-:Y:S01]  /*24ac0*/  F2FP.SATFINITE.E4M3.F32.PACK_AB_MERGE_C R3, RZ, R230, RZ ;  /* 0x000000e6ff03723e */ /* 0x002fe200048070ff */
[----:B------:R-:W-:Y:S01]  /*24ad0*/  @!P1 STG.E.U8 desc[UR14][R24.64+0xc1], R227 ;  /* 0x0000c1e318009986 */ /* 0x000fe2000c10110e */
[----:B------:R-:W-:-:S03]  /*24ae0*/  ISETP.LT.OR P1, PT, R0, 0xca, !P3 ;  /* 0x000000ca0000780c */ /* 0x000fc60005f21670 */
[----:B------:R0:W-:Y:S01]  /*24af0*/  @!P5 STG.E.U8 desc[UR14][R26.64+0xc0], R5 ;  /* 0x0000c0051a00d986 */ /* 0x0001e2000c10110e */
[----:B------:R-:W-:-:S03]  /*24b00*/  ISETP.LT.OR P5, PT, R0, 0xc9, !P2 ;  /* 0x000000c90000780c */ /* 0x000fc600057a1670 */
[----:B------:R-:W-:Y:S01]  /*24b10*/  @!P6 STG.E.U8 desc[UR14][R26.64+0xc1], R229 ;  /* 0x0000c1e51a00e986 */ /* 0x000fe2000c10110e */
[----:B------:R-:W-:-:S03]  /*24b20*/  ISETP.LT.OR P6, PT, R0, 0xca, !P2 ;  /* 0x000000ca0000780c */ /* 0x000fc600057c1670 */
[----:B------:R4:W-:Y:S01]  /*24b30*/  @!P0 STG.E.U8 desc[UR14][R24.64+0xc8], R3 ;  /* 0x0000c80318008986 */ /* 0x0009e2000c10110e */
[----:B------:R-:W-:Y:S01]  /*24b40*/  ISETP.LT.OR P0, PT, R0, 0xd1, !P3 ;  /* 0x000000d10000780c */ /* 0x000fe20005f01670 */
[----:B------:R-:W-:Y:S01]  /*24b50*/  FMUL R232, R232, UR20 ;  /* 0x00000014e8e87c20 */ /* 0x000fe20008400000 */
[----:B------:R-:W-:Y:S01]  /*24b60*/  FMUL R233, R233, UR20 ;  /* 0x00000014e9e97c20 */ /* 0x000fe20008400000 */
[----:B------:R-:W4:Y:S01]  /*24b70*/  LDL.LU R37, [R1+0x218] ;  /* 0x0002180001257983 */ /* 0x000f220000300800 */
[----:B------:R-:W-:Y:S01]  /*24b80*/  FMUL R234, R234, UR20 ;  /* 0x00000014eaea7c20 */ /* 0x000fe20008400000 */
[----:B------:R-:W-:Y:S02]  /*24b90*/  F2FP.SATFINITE.E4M3.F32.PACK_AB_MERGE_C R231, RZ, R231, RZ ;  /* 0x000000e7ffe7723e */ /* 0x000fe400048070ff */
[----:B------:R-:W4:Y:S01]  /*24ba0*/  LDL.LU R36, [R1+0x21c] ;  /* 0x00021c0001247983 */ /* 0x000f220000300800 */
[----:B0-----:R-:W-:Y:S01]  /*24bb0*/  F2FP.SATFINITE.E4M3.F32.PACK_AB_MERGE_C R5, RZ, R232, RZ ;  /* 0x000000e8ff05723e */ /* 0x001fe200048070ff */
[----:B---3--:R-:W-:Y:S01]  /*24bc0*/  FMUL R2, R40, UR20 ;  /* 0x0000001428027c20 */ /* 0x008fe20008400000 */
[----:B------:R-:W-:Y:S01]  /*24bd0*/  F2FP.SATFINITE.E4M3.F32.PACK_AB_MERGE_C R233, RZ, R233, RZ ;  /* 0x000000e9ffe9723e */ /* 0x000fe200048070ff */
[----:B--2---:R-:W-:Y:S01]  /*24be0*/  FMUL R4, R35, UR20 ;  /* 0x0000001423047c20 */ /* 0x004fe20008400000 */
[----:B------:R-:W-:Y:S01]  /*24bf0*/  F2FP.SATFINITE.E4M3.F32.PACK_AB_MERGE_C R7, RZ, R234, RZ ;  /* 0x000000eaff07723e */ /* 0x000fe200048070ff */
[----:B------:R-:W2:Y:S01]  /*24c00*/  LDL.LU R35, [R1+0x220] ;  /* 0x0002200001237983 */ /* 0x000ea20000300800 */
[----:B------:R-:W-:Y:S01]  /*24c10*/  FMUL R235, R235, UR20 ;  /* 0x00000014ebeb7c20 */ /* 0x000fe20008400000 */
[----:B------:R-:W-:Y:S01]  /*24c20*/  FMUL R236, R236, UR20 ;  /* 0x00000014ecec7c20 */ /* 0x000fe20008400000 */
[----:B----4-:R-:W-:Y:S01]  /*24c30*/  FMUL R3, R39, UR20 ;  /* 0x0000001427037c20 */ /* 0x010fe20008400000 */
[----:B------:R-:W-:Y:S01]  /*24c40*/  @!P1 STG.E.U8 desc[UR14][R24.64+0xc9], R231 ;  /* 0x0000c9e718009986 */ /* 0x000fe2000c10110e */
[C---:B------:R-:W-:Y:S01]  /*24c50*/  ISETP.LT.OR P1, PT, R0.reuse, 0xd2, !P3 ;  /* 0x000000d20000780c */ /* 0x040fe20005f21670 */
[----:B------:R-:W-:Y:S01]  /*24c60*/  FMUL R237, R237, UR20 ;  /* 0x00000014eded7c20 */ /* 0x000fe20008400000 */
[----:B------:R-:W-:Y:S01]  /*24c70*/  F2FP.SATFINITE.E4M3.F32.PACK_AB_MERGE_C R235, RZ, R235, RZ ;  /* 0x000000ebffeb723e */ /* 0x000fe200048070ff */
[----:B------:R0:W-:Y:S01]  /*24c80*/  @!P5 STG.E.U8 desc[UR14][R26.64+0xc8], R5 ;  /* 0x0000c8051a00d986 */ /* 0x0001e2000c10110e */
[----:B------:R-:W-:-:S02]  /*24c90*/  ISETP.LT.OR P5, PT, R0, 0xd1, !P2 ;  /* 0x000000d10000780c */ /* 0x000fc400057a1670 */
[----:B------:R-:W-:Y:S01]  /*24ca0*/  F2FP.SATFINITE.E4M3.F32.PACK_AB_MERGE_C R9, RZ, R236, RZ ;  /* 0x000000ecff09723e */ /* 0x000fe200048070ff */
[----:B------:R-:W-:Y:S01]  /*24cb0*/  @!P6 STG.E.U8 desc[UR14][R26.64+0xc9], R233 ;  /* 0x0000c9e91a00e986 */ /* 0x000fe2000c10110e */
[C---:B------:R-:W-:Y:S02]  /*24cc0*/  ISETP.LT.OR P6, PT, R0.reuse, 0xd2, !P2 ;  /* 0x000000d20000780c */ /* 0x040fe400057c1670 */
[----:B------:R-:W-:Y:S01]  /*24cd0*/  F2FP.SATFINITE.E4M3.F32.PACK_AB_MERGE_C R237, RZ, R237, RZ ;  /* 0x000000edffed723e */ /* 0x000fe200048070ff */
[----:B------:R1:W-:Y:S01]  /*24ce0*/  @!P0 STG.E.U8 desc[UR14][R24.64+0xd0], R7 ;  /* 0x0000d00718008986 */ /* 0x0003e2000c10110e */
[C---:B------:R-:W-:Y:S01]  /*24cf0*/  ISETP.LT.OR P0, PT, R0.reuse, 0xd9, !P3 ;  /* 0x000000d90000780c */ /* 0x040fe20005f01670 */
[----:B0-----:R-:W-:Y:S02]  /*24d00*/  FMUL R5, R33, UR20 ;  /* 0x0000001421057c20 */ /* 0x001fe40008400000 */
[----:B------:R-:W-:Y:S01]  /*24d10*/  @!P1 STG.E.U8 desc[UR14][R24.64+0xd1], R235 ;  /* 0x0000d1eb18009986 */ /* 0x000fe2000c10110e */
[----:B------:R-:W-:-:S03]  /*24d20*/  ISETP.LT.OR P1, PT, R0, 0xda, !P3 ;  /* 0x000000da0000780c */ /* 0x000fc60005f21670 */
[----:B------:R-:W3:Y:S01]  /*24d30*/  LDL.LU R33, [R1+0x224] ;  /* 0x0002240001217983 */ /* 0x000ee20000300800 */
[----:B-1----:R-:W-:Y:S01]  /*24d40*/  F2FP.SATFINITE.E4M3.F32.PACK_AB_MERGE_C R7, RZ, R2, RZ ;  /* 0x00000002ff07723e */ /* 0x002fe200048070ff */
[----:B------:R-:W-:Y:S02]  /*24d50*/  FMUL R2, R32, UR20 ;  /* 0x0000001420027c20 */ /* 0x000fe40008400000 */
[----:B------:R-:W4:Y:S04]  /*24d60*/  LDL.LU R40, [R1+0x228] ;  /* 0x0002280001287983 */ /* 0x000f280000300800 */
[----:B------:R-:W4:Y:S04]  /*24d70*/  LDL.LU R32, [R1+0x22c] ;  /* 0x00022c0001207983 */ /* 0x000f280000300800 */
[----:B------:R-:W4:Y:S01]  /*24d80*/  LDL.LU R39, [R1+0x230] ;  /* 0x0002300001277983 */ /* 0x000f220000300800 */
[----:B------:R-:W-:-:S03]  /*24d90*/  F2FP.SATFINITE.E4M3.F32.PACK_AB_MERGE_C R11, RZ, R4, RZ ;  /* 0x00000004ff0b723e */ /* 0x000fc600048070ff */
[----:B------:R0:W-:Y:S01]  /*24da0*/  @!P5 STG.E.U8 desc[UR14][R26.64+0xd0], R9 ;  /* 0x0000d0091a00d986 */ /* 0x0001e2000c10110e */
[C---:B------:R-:W-:Y:S02]  /*24db0*/  ISETP.LT.OR P5, PT, R0.reuse, 0xd9, !P2 ;  /* 0x000000d90000780c */ /* 0x040fe400057a1670 */
[----:B------:R-:W-:Y:S01]  /*24dc0*/  F2FP.SATFINITE.E4M3.F32.PACK_AB_MERGE_C R13, RZ, R5, RZ ;  /* 0x00000005ff0d723e */ /* 0x000fe200048070ff */
[----:B------:R-:W-:Y:S01]  /*24dd0*/  @!P6 STG.E.U8 desc[UR14][R26.64+0xd1], R237 ;  /* 0x0000d1ed1a00e986 */ /* 0x000fe2000c10110e */
[----:B------:R-:W-:Y:S02]  /*24de0*/  ISETP.LT.OR P6, PT, R0, 0xda, !P2 ;  /* 0x000000da0000780c */ /* 0x000fe400057c1670 */
[----:B0-----:R-:W-:Y:S01]  /*24df0*/  F2FP.SATFINITE.E4M3.F32.PACK_AB_MERGE_C R9, RZ, R3, RZ ;  /* 0x00000003ff09723e */ /* 0x001fe200048070ff */
[----:B------:R0:W-:Y:S04]  /*24e00*/  @!P0 STG.E.U8 desc[UR14][R24.64+0xd8], R7 ;  /* 0x0000d80718008986 */ /* 0x0001e8000c10110e */
[----:B------:R1:W-:Y:S01]  /*24e10*/  @!P1 STG.E.U8 desc[UR14][R24.64+0xd9], R9 ;  /* 0x0000d90918009986 */ /* 0x0003e2000c10110e */
[----:B0-----:R-:W-:-:S03]  /*24e20*/  F2FP.SATFINITE.E4M3.F32.PACK_AB_MERGE_C R7, RZ, R2, RZ ;  /* 0x00000002ff07723e */ /* 0x001fc600048070ff */
[----:B------:R0:W-:Y:S01]  /*24e30*/  @!P5 STG.E.U8 desc[UR14][R26.64+0xd8], R11 ;  /* 0x0000d80b1a00d986 */ /* 0x0001e2000c10110e */
[----:B------:R-:W-:-:S03]  /*24e40*/  FMUL R3, R38, UR20 ;  /* 0x0000001426037c20 */ /* 0x000fc60008400000 */
[----:B------:R-:W4:Y:S02]  /*24e50*/  LDL.LU R38, [R1+0x234] ;  /* 0x0002340001267983 */ /* 0x000f240000300800 */
[----:B-1----:R-:W-:Y:S01]  /*24e60*/  F2FP.SATFINITE.E4M3.F32.PACK_AB_MERGE_C R9, RZ, R3, RZ ;  /* 0x00000003ff09723e */ /* 0x002fe200048070ff */
[----:B------:R-:W-:Y:S02]  /*24e70*/  FMUL R4, R37, UR20 ;  /* 0x0000001425047c20 */ /* 0x000fe40008400000 */
[----:B------:R-:W4:Y:S01]  /*24e80*/  LDL.LU R37, [R1+0x238] ;  /* 0x0002380001257983 */ /* 0x000f220000300800 */
[----:B------:R-:W-:-:S03]  /*24e90*/  FMUL R5, R36, UR20 ;  /* 0x0000001424057c20 */ /* 0x000fc60008400000 */
[----:B------:R-:W4:Y:S01]  /*24ea0*/  LDL.LU R36, [R1+0x23c] ;  /* 0x00023c0001247983 */ /* 0x000f220000300800 */
[----:B--2---:R-:W-:-:S03]  /*24eb0*/  FMUL R2, R35, UR20 ;  /* 0x0000001423027c20 */ /* 0x004fc60008400000 */
[----:B------:R-:W2:Y:S01]  /*24ec0*/  LDL.LU R35, [R1+0x240] ;  /* 0x0002400001237983 */ /* 0x000ea20000300800 */
[----:B0-----:R-:W-:Y:S01]  /*24ed0*/  F2FP.SATFINITE.E4M3.F32.PACK_AB_MERGE_C R11, RZ, R4, RZ ;  /* 0x00000004ff0b723e */ /* 0x001fe200048070ff */
[----:B---3--:R-:W-:Y:S02]  /*24ee0*/  FMUL R3, R33, UR20 ;  /* 0x0000001421037c20 */ /* 0x008fe40008400000 */
[----:B------:R-:W3:Y:S01]  /*24ef0*/  LDL.LU R33, [R1+0x244] ;  /* 0x0002440001217983 */ /* 0x000ee20000300800 */
[----:B----4-:R-:W-:-:S03]  /*24f00*/  FMUL R4, R32, UR20 ;  /* 0x0000001420047c20 */ /* 0x010fc60008400000 */
[----:B------:R-:W4:Y:S04]  /*24f10*/  LDL.LU R32, [R1+0x248] ;  /* 0x0002480001207983 */ /* 0x000f280000300800 */
[----:B------:R0:W-:Y:S01]  /*24f20*/  @!P6 STG.E.U8 desc[UR14][R26.64+0xd9], R13 ;  /* 0x0000d90d1a00e986 */ /* 0x0001e2000c10110e */
[C---:B------:R-:W-:Y:S02]  /*24f30*/  ISETP.LT.OR P6, PT, R0.reuse, 0xe2, !P3 ;  /* 0x000000e20000780c */ /* 0x040fe40005fc1670 */
[C---:B------:R-:W-:Y:S02]  /*24f40*/  ISETP.LT.OR P5, PT, R0.reuse, 0xe1, !P3 ;  /* 0x000000e10000780c */ /* 0x040fe40005fa1670 */
[C---:B------:R-:W-:Y:S02]  /*24f50*/  ISETP.LT.OR P0, PT, R0.reuse, 0xe1, !P2 ;  /* 0x000000e10000780c */ /* 0x040fe40005701670 */
[----:B------:R-:W-:-:S02]  /*24f60*/  ISETP.LT.OR P1, PT, R0, 0xe2, !P2 ;  /* 0x000000e20000780c */ /* 0x000fc40005721670 */
[----:B------:R-:W-:-:S05]  /*24f70*/  F2FP.SATFINITE.E4M3.F32.PACK_AB_MERGE_C R5, RZ, R5, RZ ;  /* 0x00000005ff05723e */ /* 0x000fca00048070ff */
[----:B------:R-:W-:Y:S01]  /*24f80*/  @!P6 STG.E.U8 desc[UR14][R24.64+0xe1], R9 ;  /* 0x0000e1091800e986 */ /* 0x000fe2000c10110e */
[----:B------:R-:W-:Y:S02]  /*24f90*/  ISETP.LT.OR P6, PT, R0, 0xe9, !P3 ;  /* 0x000000e90000780c */ /* 0x000fe40005fc1670 */
[----:B0-----:R-:W-:Y:S01]  /*24fa0*/  F2FP.SATFINITE.E4M3.F32.PACK_AB_MERGE_C R13, RZ, R2, RZ ;  /* 0x00000002ff0d723e */ /* 0x001fe200048070ff */
[----:B------:R-:W-:Y:S01]  /*24fb0*/  FMUL R2, R40, UR20 ;  /* 0x0000001428027c20 */ /* 0x000fe20008400000 */
[----:B------:R0:W-:Y:S01]  /*24fc0*/  @!P5 STG.E.U8 desc[UR14][R24.64+0xe0], R7 ;  /* 0x0000e0071800d986 */ /* 0x0001e2000c10110e */
[----:B------:R-:W-:-:S03]  /*24fd0*/  ISETP.LT.OR P5, PT, R0, 0xea, !P2 ;  /* 0x000000ea0000780c */ /* 0x000fc600057a1670 */
[----:B------:R-:W-:Y:S01]  /*24fe0*/  @!P0 STG.E.U8 desc[UR14][R26.64+0xe0], R11 ;  /* 0x0000e00b1a008986 */ /* 0x000fe2000c10110e */
[----:B------:R-:W-:-:S03]  /*24ff0*/  ISETP.LT.OR P0, PT, R0, 0xea, !P3 ;  /* 0x000000ea0000780c */ /* 0x000fc60005f01670 */
[----:B------:R1:W-:Y:S01]  /*25000*/  @!P1 STG.E.U8 desc[UR14][R26.64+0xe1], R5 ;  /* 0x0000e1051a009986 */ /* 0x0003e2000c10110e */
[----:B------:R-:W-:-:S03]  /*25010*/  ISETP.LT.OR P1, PT, R0, 0xe9, !P2 ;  /* 0x000000e90000780c */ /* 0x000fc60005721670 */
[----:B------:R-:W4:Y:S01]  /*25020*/  LDL.LU R40, [R1+0x24c] ;  /* 0x00024c0001287983 */ /* 0x000f220000300800 */
[----:B0-----:R-:W-:-:S03]  /*25030*/  F2FP.SATFINITE.E4M3.F32.PACK_AB_MERGE_C R7, RZ, R3, RZ ;  /* 0x00000003ff07723e */ /* 0x001fc600048070ff */
[----:B------:R-:W-:Y:S01]  /*25040*/  @!P6 STG.E.U8 desc[UR14][R24.64+0xe8], R13 ;  /* 0x0000e80d1800e986 */ /* 0x000fe2000c10110e */
[----:B-1----:R-:W-:Y:S01]  /*25050*/  F2FP.SATFINITE.E4M3.F32.PACK_AB_MERGE_C R5, RZ, R2, RZ ;  /* 0x00000002ff05723e */ /* 0x002fe200048070ff */
[----:B------:R-:W-:Y:S02]  /*25060*/  FMUL R2, R39, UR20 ;  /* 0x0000001427027c20 */ /* 0x000fe40008400000 */
[----:B------:R-:W4:Y:S01]  /*25070*/  LDL.LU R39, [R1+0x250] ;  /* 0x0002500001277983 */ /* 0x000f220000300800 */
[----:B------:R-:W-:Y:S02]  /*25080*/  ISETP.LT.OR P6, PT, R0, 0xf1, !P3 ;  /* 0x000000f10000780c */ /* 0x000fe40005fc1670 */
[----:B------:R-:W-:Y:S02]  /*25090*/  F2FP.SATFINITE.E4M3.F32.PACK_AB_MERGE_C R9, RZ, R4, RZ ;  /* 0x00000004ff09723e */ /* 0x000fe400048070ff */
[----:B------:R-:W-:Y:S01]  /*250a0*/  F2FP.SATFINITE.E4M3.F32.PACK_AB_MERGE_C R11, RZ, R2, RZ ;  /* 0x00000002ff0b723e */ /* 0x000fe200048070ff */
[----:B------:R0:W-:Y:S04]  /*250b0*/  @!P0 STG.E.U8 desc[UR14][R24.64+0xe9], R7 ;  /* 0x0000e90718008986 */ /* 0x0001e8000c10110e */
[----:B------:R1:W-:Y:S04]  /*250c0*/  @!P5 STG.E.U8 desc[UR14][R26.64+0xe9], R9 ;  /* 0x0000e9091a00d986 */ /* 0x0003e8000c10110e */
[----:B------:R-:W-:Y:S04]  /*250d0*/  @!P1 STG.E.U8 desc[UR14][R26.64+0xe8], R5 ;  /* 0x0000e8051a009986 */ /* 0x000fe8000c10110e */
[----:B------:R2:W-:Y:S01]  /*250e0*/  @!P6 STG.E.U8 desc[UR14][R24.64+0xf0], R11 ;  /* 0x0000f00b1800e986 */ /* 0x0005e2000c10110e */
[----:B------:R-:W-:-:S03]  /*250f0*/  FMUL R3, R38, UR20 ;  /* 0x0000001426037c20 */ /* 0x000fc60008400000 */
[----:B------:R-:W4:Y:S02]  /*25100*/  LDL.LU R38, [R1+0x254] ;  /* 0x0002540001267983 */ /* 0x000f240000300800 */
[----:B0-----:R-:W-:Y:S01]  /*25110*/  F2FP.SATFINITE.E4M3.F32.PACK_AB_MERGE_C R7, RZ, R3, RZ ;  /* 0x00000003ff07723e */ /* 0x001fe200048070ff */
[----:B------:R-:W-:Y:S02]  /*25120*/  FMUL R4, R37, UR20 ;  /* 0x0000001425047c20 */ /* 0x000fe40008400000 */
[----:B------:R-:W4:Y:S01]  /*25130*/  LDL.LU R37, [R1+0x258] ;  /* 0x0002580001257983 */ /* 0x000f220000300800 */
[----:B------:R-:W-:-:S03]  /*25140*/  FMUL R2, R36, UR20 ;  /* 0x0000001424027c20 */ /* 0x000fc60008400000 */
[----:B------:R-:W4:Y:S02]  /*25150*/  LDL.LU R36, [R1+0x25c] ;  /* 0x00025c0001247983 */ /* 0x000f240000300800 */
[----:B-1----:R-:W-:Y:S01]  /*25160*/  F2FP.SATFINITE.E4M3.F32.PACK_AB_MERGE_C R9, RZ, R2, RZ ;  /* 0x00000002ff09723e */ /* 0x002fe200048070ff */
[----:B--2---:R-:W-:Y:S02]  /*25170*/  FMUL R2, R35, UR20 ;  /* 0x0000001423027c20 */ /* 0x004fe40008400000 */
[----:B------:R-:W2:Y:S03]  /*25180*/  LDL.LU R35, [R1+0x260] ;  /* 0x0002600001237983 */ /* 0x000ea60000300800 */
[----:B------:R-:W-:Y:S01]  /*25190*/  F2FP.SATFINITE.E4M3.F32.PACK_AB_MERGE_C R11, RZ, R2, RZ ;  /* 0x00000002ff0b723e */ /* 0x000fe200048070ff */
[----:B---3--:R-:W-:Y:S02]  /*251a0*/  FMUL R3, R33, UR20 ;  /* 0x0000001421037c20 */ /* 0x008fe40008400000 */
[----:B------:R-:W3:Y:S01]  /*251b0*/  LDL.LU R33, [R1+0x264] ;  /* 0x0002640001217983 */ /* 0x000ee20000300800 */
[----:B----4-:R-:W-:-:S03]  /*251c0*/  FMUL R2, R32, UR20 ;  /* 0x0000001420027c20 */ /* 0x010fc60008400000 */
[----:B------:R-:W4:Y:S01]  /*251d0*/  LDL.LU R32, [R1+0x268] ;  /* 0x0002680001207983 */ /* 0x000f220000300800 */
[C---:B------:R-:W-:Y:S02]  /*251e0*/  ISETP.LT.OR P0, PT, R0.reuse, 0xf2, !P3 ;  /* 0x000000f20000780c */ /* 0x040fe40005f01670 */
[C---:B------:R-:W-:Y:S02]  /*251f0*/  ISETP.LT.OR P5, PT, R0.reuse, 0xf2, !P2 ;  /* 0x000000f20000780c */ /* 0x040fe400057a1670 */
[C---:B------:R-:W-:Y:S02]  /*25200*/  ISETP.LT.OR P1, PT, R0.reuse, 0xf1, !P2 ;  /* 0x000000f10000780c */ /* 0x040fe40005721670 */
[----:B------:R-:W-:Y:S02]  /*25210*/  ISETP.LT.OR P6, PT, R0, 0xf9, !P3 ;  /* 0x000000f90000780c */ /* 0x000fe40005fc1670 */
[----:B------:R-:W-:Y:S02]  /*25220*/  F2FP.SATFINITE.E4M3.F32.PACK_AB_MERGE_C R13, RZ, R3, RZ ;  /* 0x00000003ff0d723e */ /* 0x000fe400048070ff */
[----:B------:R-:W-:-:S03]  /*25230*/  F2FP.SATFINITE.E4M3.F32.PACK_AB_MERGE_C R5, RZ, R4, RZ ;  /* 0x00000004ff05723e */ /* 0x000fc600048070ff */
[----:B------:R0:W-:Y:S01]  /*25240*/  @!P0 STG.E.U8 desc[UR14][R24.64+0xf1], R7 ;  /* 0x0000f10718008986 */ /* 0x0001e2000c10110e */
[----:B------:R-:W-:-:S03]  /*25250*/  ISETP.LT.OR P3, PT, R0, 0xfa, !P3 ;  /* 0x000000fa0000780c */ /* 0x000fc60005f61670 */
[----:B------:R1:W-:Y:S01]  /*25260*/  @!P5 STG.E.U8 desc[UR14][R26.64+0xf1], R9 ;  /* 0x0000f1091a00d986 */ /* 0x0003e2000c10110e */
[----:B------:R-:W-:Y:S02]  /*25270*/  ISETP.LT.OR P5, PT, R0, 0xf9, !P2 ;  /* 0x000000f90000780c */ /* 0x000fe400057a1670 */
[----:B0-----:R-:W-:Y:S01]  /*25280*/  F2FP.SATFINITE.E4M3.F32.PACK_AB_MERGE_C R7, RZ, R2, RZ ;  /* 0x00000002ff07723e */ /* 0x001fe200048070ff */
[----:B------:R-:W-:Y:S01]  /*25290*/  @!P1 STG.E.U8 desc[UR14][R26.64+0xf0], R5 ;  /* 0x0000f0051a009986 */ /* 0x000fe2000c10110e */
[----:B------:R-:W-:-:S03]  /*252a0*/  FMUL R2, R40, UR20 ;  /* 0x0000001428027c20 */ /* 0x000fc60008400000 */
[----:B------:R-:W4:Y:S01]  /*252b0*/  LDL.LU R40, [R1+0x26c] ;  /* 0x00026c0001287983 */ /* 0x000f220000300800 */
[----:B------:R-:W-:-:S03]  /*252c0*/  FMUL R3, R39, UR20 ;  /* 0x0000001427037c20 */ /* 0x000fc60008400000 */
[----:B------:R-:W4:Y:S01]  /*252d0*/  LDL.LU R39, [R1+0x270] ;  /* 0x0002700001277983 */ /* 0x000f220000300800 */
[----:B-1----:R-:W-:-:S03]  /*252e0*/  F2FP.SATFINITE.E4M3.F32.PACK_AB_MERGE_C R9, RZ, R2, RZ ;  /* 0x00000002ff09723e */ /* 0x002fc600048070ff */
        /* <DEDUP_REMOVED lines=17> */
[----:B------:R-:W4:Y:S01]  /*25400*/  LDL.LU R32, [R1+0x288] ;  /* 0x0002880001207983 */ /* 0x000f220000300800 */
[----:B------:R-:W-:Y:S02]  /*25410*/  ISETP.GE.AND P1, PT, R34, 0x81, PT ;  /* 0x000000812200780c */ /* 0x000fe40003f26270 */
[C---:B------:R-:W-:Y:S02]  /*25420*/  ISETP.LT.OR P2, PT, R0.reuse, 0xfa, !P2 ;  /* 0x000000fa0000780c */ /* 0x040fe40005741670 */
[C---:B------:R-:W-:Y:S02]  /*25430*/  ISETP.LT.OR P6, PT, R0.reuse, 0x1, !P1 ;  /* 0x000000010000780c */ /* 0x040fe40004fc1670 */
[----:B------:R-:W-:Y:S02]  /*25440*/  ISETP.LT.OR P3, PT, R0, 0x2, !P1 ;  /* 0x000000020000780c */ /* 0x000fe40004f61670 */
[----:B------:R-:W-:-:S07]  /*25450*/  ISETP.GE.AND P0, PT, R34, 0x89, PT ;  /* 0x000000892200780c */ /* 0x000fce0003f06270 */
[----:B------:R0:W-:Y:S04]  /*25460*/  @!P2 STG.E.U8 desc[UR14][R26.64+0xf9], R9 ;  /* 0x0000f9091a00a986 */ /* 0x0001e8000c10110e */
[----:B------:R-:W-:Y:S01]  /*25470*/  @!P6 STG.E.U8 desc[UR14][R30.64], R11 ;  /* 0x0000000b1e00e986 */ /* 0x000fe2000c10110e */
[C---:B------:R-:W-:Y:S02]  /*25480*/  ISETP.LT.OR P6, PT, R0.reuse, 0x2, !P0 ;  /* 0x000000020000780c */ /* 0x040fe400047c1670 */
[C---:B------:R-:W-:Y:S01]  /*25490*/  ISETP.LT.OR P5, PT, R0.reuse, 0x1, !P0 ;  /* 0x000000010000780c */ /* 0x040fe200047a1670 */
[----:B------:R1:W-:Y:S01]  /*254a0*/  @!P3 STG.E.U8 desc[UR14][R30.64+0x1], R13 ;  /* 0x0000010d1e00b986 */ /* 0x0003e2000c10110e */
[----:B------:R-:W-:Y:S02]  /*254b0*/  ISETP.LT.OR P2, PT, R0, 0xa, !P1 ;  /* 0x0000000a0000780c */ /* 0x000fe40004f41670 */
[----:B0-----:R-:W-:Y:S01]  /*254c0*/  F2FP.SATFINITE.E4M3.F32.PACK_AB_MERGE_C R9, RZ, R3, RZ ;  /* 0x00000003ff09723e */ /* 0x001fe200048070ff */
[----:B------:R-:W-:-:S02]  /*254d0*/  FMUL R3, R40, UR20 ;  /* 0x0000001428037c20 */ /* 0x000fc40008400000 */
[----:B------:R-:W4:Y:S01]  /*254e0*/  LDL.LU R40, [R1+0x28c] ;  /* 0x00028c0001287983 */ /* 0x000f220000300800 */
[----:B-1----:R-:W-:Y:S02]  /*254f0*/  F2FP.SATFINITE.E4M3.F32.PACK_AB_MERGE_C R13, RZ, R2, RZ ;  /* 0x00000002ff0d723e */ /* 0x002fe400048070ff */
[C---:B------:R-:W-:Y:S01]  /*25500*/  ISETP.LT.OR P3, PT, R0.reuse, 0x9, !P1 ;  /* 0x000000090000780c */ /* 0x040fe20004f61670 */
[----:B------:R0:W-:Y:S01]  /*25510*/  @!P6 STG.E.U8 desc[UR14][R28.64+0x1], R7 ;  /* 0x000001071c00e986 */ /* 0x0001e2000c10110e */
[----:B------:R-:W-:Y:S01]  /*25520*/  F2FP.SATFINITE.E4M3.F32.PACK_AB_MERGE_C R5, RZ, R5, RZ ;  /* 0x00000005ff05723e */ /* 0x000fe200048070ff */
[----:B------:R-:W-:Y:S02]  /*25530*/  FMUL R2, R39, UR20 ;  /* 0x0000001427027c20 */ /* 0x000fe40008400000 */
[----:B------:R-:W4:Y:S01]  /*25540*/  LDL.LU R39, [R1+0x290] ;  /* 0x0002900001277983 */ /* 0x000f220000300800 */
[----:B------:R-:W-:Y:S02]  /*25550*/  F2FP.SATFINITE.E4M3.F32.PACK_AB_MERGE_C R11, RZ, R4, RZ ;  /* 0x00000004ff0b723e */ /* 0x000fe400048070ff */
[----:B------:R-:W-:-:S02]  /*25560*/  ISETP.LT.OR P6, PT, R0, 0xa, !P0 ;  /* 0x0000000a0000780c */ /* 0x000fc400047c1670 */
[----:B0-----:R-:W-:Y:S01]  /*25570*/  F2FP.SATFINITE.E4M3.F32.PACK_AB_MERGE_C R7, RZ, R2, RZ ;  /* 0x00000002ff07723e */ /* 0x001fe200048070ff */
[----:B------:R0:W-:Y:S04]  /*25580*/  @!P5 STG.E.U8 desc[UR14][R28.64], R5 ;  /* 0x000000051c00d986 */ /* 0x0001e8000c10110e */
[----:B------:R-:W-:Y:S04]  /*25590*/  @!P2 STG.E.U8 desc[UR14][R30.64+0x9], R11 ;  /* 0x0000090b1e00a986 */ /* 0x000fe8000c10110e */
[----:B------:R1:W-:Y:S01]  /*255a0*/  @!P3 STG.E.U8 desc[UR14][R30.64+0x8], R9 ;  /* 0x000008091e00b986 */ /* 0x0003e2000c10110e */
[----:B0-----:R-:W-:-:S05]  /*255b0*/  F2FP.SATFINITE.E4M3.F32.PACK_AB_MERGE_C R5, RZ, R3, RZ ;  /* 0x00000003ff05723e */ /* 0x001fca00048070ff */
[----:B------:R4:W-:Y:S01]  /*255c0*/  @!P6 STG.E.U8 desc[UR14][R28.64+0x9], R5 ;  /* 0x000009051c00e986 */ /* 0x0009e2000c10110e */
[----:B------:R-:W-:-:S03]  /*255d0*/  FMUL R4, R38, UR20 ;  /* 0x0000001426047c20 */ /* 0x000fc60008400000 */
[----:B------:R-:W4:Y:S02]  /*255e0*/  LDL.LU R38, [R1+0x294] ;  /* 0x0002940001267983 */ /* 0x000f240000300800 */
[----:B-1----:R-:W-:Y:S01]  /*255f0*/  F2FP.SATFINITE.E4M3.F32.PACK_AB_MERGE_C R9, RZ, R4, RZ ;  /* 0x00000004ff09723e */ /* 0x002fe200048070ff */
[----:B------:R-:W-:Y:S02]  /*25600*/  FMUL R2, R37, UR20 ;  /* 0x0000001425027c20 */ /* 0x000fe40008400000 */
[----:B------:R-:W4:Y:S03]  /*25610*/  LDL.LU R37, [R1+0x298] ;  /* 0x0002980001257983 */ /* 0x000f260000300800 */
[----:B------:R-:W-:Y:S01]  /*25620*/  F2FP.SATFINITE.E4M3.F32.PACK_AB_MERGE_C R11, RZ, R2, RZ ;  /* 0x00000002ff0b723e */ /* 0x000fe200048070ff */
[----:B------:R-:W-:Y:S02]  /*25630*/  FMUL R2, R36, UR20 ;  /* 0x0000001424027c20 */ /* 0x000fe40008400000 */
[----:B------:R-:W4:Y:S01]  /*25640*/  LDL.LU R36, [R1+0x29c] ;  /* 0x00029c0001247983 */ /* 0x000f220000300800 */
[----:B--2---:R-:W-:-:S03]  /*25650*/  FMUL R3, R35, UR20 ;  /* 0x0000001423037c20 */ /* 0x004fc60008400000 */
[----:B------:R-:W2:Y:S01]  /*25660*/  LDL.LU R35, [R1+0x2a0] ;  /* 0x0002a00001237983 */ /* 0x000ea20000300800 */
[----:B---3--:R-:W-:-:S03]  /*25670*/  FMUL R4, R33, UR20 ;  /* 0x0000001421047c20 */ /* 0x008fc60008400000 */
[----:B------:R-:W3:Y:S01]  /*25680*/  LDL.LU R33, [R1+0x2a4] ;  /* 0x0002a40001217983 */ /* 0x000ee20000300800 */
[----:B----4-:R-:W-:-:S03]  /*25690*/  FMUL R5, R32, UR20 ;  /* 0x0000001420057c20 */ /* 0x010fc60008400000 */
[----:B------:R-:W4:Y:S01]  /*256a0*/  LDL.LU R32, [R1+0x2a8] ;  /* 0x0002a80001207983 */ /* 0x000f220000300800 */
[C---:B------:R-:W-:Y:S02]  /*256b0*/  ISETP.LT.OR P5, PT, R0.reuse, 0x9, !P0 ;  /* 0x000000090000780c */ /* 0x040fe400047a1670 */
[C---:B------:R-:W-:Y:S02]  /*256c0*/  ISETP.LT.OR P3, PT, R0.reuse, 0x11, !P1 ;  /* 0x000000110000780c */ /* 0x040fe40004f61670 */
[C---:B------:R-:W-:Y:S02]  /*256d0*/  ISETP.LT.OR P2, PT, R0.reuse, 0x12, !P1 ;  /* 0x000000120000780c */ /* 0x040fe40004f41670 */
[----:B------:R-:W-:-:S07]  /*256e0*/  ISETP.LT.OR P6, PT, R0, 0x12, !P0 ;  /* 0x000000120000780c */ /* 0x000fce00047c1670 */
[----:B------:R-:W-:Y:S01]  /*256f0*/  @!P5 STG.E.U8 desc[UR14][R28.64+0x8], R13 ;  /* 0x0000080d1c00d986 */ /* 0x000fe2000c10110e */
[----:B------:R-:W-:-:S03]  /*25700*/  ISETP.LT.OR P5, PT, R0, 0x11, !P0 ;  /* 0x000000110000780c */ /* 0x000fc600047a1670 */
[----:B------:R0:W-:Y:S01]  /*25710*/  @!P3 STG.E.U8 desc[UR14][R30.64+0x10], R7 ;  /* 0x000010071e00b986 */ /* 0x0001e2000c10110e */
[----:B------:R-:W-:-:S03]  /*25720*/  ISETP.LT.OR P3, PT, R0, 0x19, !P1 ;  /* 0x000000190000780c */ /* 0x000fc60004f61670 */
[----:B------:R1:W-:Y:S01]  /*25730*/  @!P2 STG.E.U8 desc[UR14][R30.64+0x11], R9 ;  /* 0x000011091e00a986 */ /* 0x0003e2000c10110e */
[----:B------:R-:W-:Y:S02]  /*25740*/  ISETP.LT.OR P2, PT, R0, 0x1a, !P1 ;  /* 0x0000001a0000780c */ /* 0x000fe40004f41670 */
[----:B0-----:R-:W-:Y:S01]  /*25750*/  F2FP.SATFINITE.E4M3.F32.PACK_AB_MERGE_C R7, RZ, R2, RZ ;  /* 0x00000002ff07723e */ /* 0x001fe200048070ff */
[----:B------:R-:W-:Y:S01]  /*25760*/  FMUL R2, R40, UR20 ;  /* 0x0000001428027c20 */ /* 0x000fe20008400000 */
[----:B-1----:R-:W-:Y:S01]  /*25770*/  F2FP.SATFINITE.E4M3.F32.PACK_AB_MERGE_C R9, RZ, R3, RZ ;  /* 0x00000003ff09723e */ /* 0x002fe200048070ff */
[----:B------:R-:W4:Y:S01]  /*25780*/  LDL.LU R40, [R1+0x2ac] ;  /* 0x0002ac0001287983 */ /* 0x000f220000300800 */
[----:B------:R-:W-:-:S03]  /*25790*/  F2FP.SATFINITE.E4M3.F32.PACK_AB_MERGE_C R13, RZ, R4, RZ ;  /* 0x00000004ff0d723e */ /* 0x000fc600048070ff */
[----:B------:R0:W-:Y:S01]  /*257a0*/  @!P6 STG.E.U8 desc[UR14][R28.64+0x11], R7 ;  /* 0x000011071c00e986 */ /* 0x0001e2000c10110e */
[----:B------:R-:W-:Y:S01]  /*257b0*/  ISETP.LT.OR P6, PT, R0, 0x1a, !P0 ;  /* 0x0000001a0000780c */ /* 0x000fe200047c1670 */
[----:B------:R-:W-:Y:S02]  /*257c0*/  FMUL R3, R39, UR20 ;  /* 0x0000001427037c20 */ /* 0x000fe40008400000 */
[----:B------:R-:W4:Y:S01]  /*257d0*/  LDL.LU R39, [R1+0x2b0] ;  /* 0x0002b00001277983 */ /* 0x000f220000300800 */
[----:B0-----:R-:W-:-:S03]  /*257e0*/  F2FP.SATFINITE.E4M3.F32.PACK_AB_MERGE_C R7, RZ, R2, RZ ;  /* 0x00000002ff07723e */ /* 0x001fc600048070ff */
[----:B------:R-:W-:Y:S04]  /*257f0*/  @!P5 STG.E.U8 desc[UR14][R28.64+0x10], R11 ;  /* 0x0000100b1c00d986 */ /* 0x000fe8000c10110e */
[----:B------:R0:W-:Y:S04]  /*25800*/  @!P3 STG.E.U8 desc[UR14][R30.64+0x18], R9 ;  /* 0x000018091e00b986 */ /* 0x0001e8000c10110e */
[----:B------:R1:W-:Y:S01]  /*25810*/  @!P2 STG.E.U8 desc[UR14][R30.64+0x19], R13 ;  /* 0x0000190d1e00a986 */ /* 0x0003e2000c10110e */
[----:B0-----:R-:W-:-:S03]  /*25820*/  F2FP.SATFINITE.E4M3.F32.PACK_AB_MERGE_C R9, RZ, R3, RZ ;  /* 0x00000003ff09723e */ /* 0x001fc600048070ff */
[----:B------:R0:W-:Y:S01]  /*25830*/  @!P6 STG.E.U8 desc[UR14][R28.64+0x19], R7 ;  /* 0x000019071c00e986 */ /* 0x0001e2000c10110e */
[----:B------:R-:W-:-:S03]  /*25840*/  FMUL R4, R38, UR20 ;  /* 0x0000001426047c20 */ /* 0x000fc60008400000 */
[----:B------:R-:W4:Y:S02]  /*25850*/  LDL.LU R38, [R1+0x2b4] ;  /* 0x0002b40001267983 */ /* 0x000f240000300800 */
[----:B------:R-:W-:Y:S01]  /*25860*/  F2FP.SATFINITE.E4M3.F32.PACK_AB_MERGE_C R11, RZ, R4, RZ ;  /* 0x00000004ff0b723e */ /* 0x000fe200048070ff */
[----:B------:R-:W-:Y:S02]  /*25870*/  FMUL R2, R37, UR20 ;  /* 0x0000001425027c20 */ /* 0x000fe40008400000 */
[----:B------:R-:W4:Y:S03]  /*25880*/  LDL.LU R37, [R1+0x2b8] ;  /* 0x0002b80001257983 */ /* 0x000f260000300800 */
[----:B-1----:R-:W-:Y:S01]  /*25890*/  F2FP.SATFINITE.E4M3.F32.PACK_AB_MERGE_C R13, RZ, R2, RZ ;  /* 0x00000002ff0d723e */ /* 0x002fe200048070ff */
[----:B------:R-:W-:Y:S02]  /*258a0*/  FMUL R3, R36, UR20 ;  /* 0x0000001424037c20 */ /* 0x000fe40008400000 */
[----:B------:R-:W4:Y:S01]  /*258b0*/  LDL.LU R36, [R1+0x2bc] ;  /* 0x0002bc0001247983 */ /* 0x000f220000300800 */
[----:B--2---:R-:W-:-:S03]  /*258c0*/  FMUL R2, R35, UR20 ;  /* 0x0000001423027c20 */ /* 0x004fc60008400000 */
[----:B------:R-:W2:Y:S02]  /*258d0*/  LDL.LU R35, [R1+0x2c0] ;  /* 0x0002c00001237983 */ /* 0x000ea40000300800 */
[----:B0-----:R-:W-:Y:S01]  /*258e0*/  F2FP.SATFINITE.E4M3.F32.PACK_AB_MERGE_C R7, RZ, R2, RZ ;  /* 0x00000002ff07723e */ /* 0x001fe200048070ff */
[----:B---3--:R-:W-:Y:S02]  /*258f0*/  FMUL R4, R33, UR20 ;  /* 0x0000001421047c20 */ /* 0x008fe40008400000 */
[----:B------:R-:W3:Y:S01]  /*25900*/  LDL.LU R33, [R1+0x2c4] ;  /* 0x0002c40001217983 */ /* 0x000ee20000300800 */
[----:B----4-:R-:W-:-:S03]  /*25910*/  FMUL R2, R32, UR20 ;  /* 0x0000001420027c20 */ /* 0x010fc60008400000 */
[----:B------:R-:W4:Y:S01]  /*25920*/  LDL.LU R32, [R1+0x2c8] ;  /* 0x0002c80001207983 */ /* 0x000f220000300800 */
[C---:B------:R-:W-:Y:S02]  /*25930*/  ISETP.LT.OR P5, PT, R0.reuse, 0x19, !P0 ;  /* 0x000000190000780c */ /* 0x040fe400047a1670 */
[C---:B------:R-:W-:Y:S02]  /*25940*/  ISETP.LT.OR P3, PT, R0.reuse, 0x21, !P1 ;  /* 0x000000210000780c */ /* 0x040fe40004f61670 */
[C---:B------:R-:W-:Y:S02]  /*25950*/  ISETP.LT.OR P2, PT, R0.reuse, 0x22, !P1 ;  /* 0x000000220000780c */ /* 0x040fe40004f41670 */
[----:B------:R-:W-:Y:S02]  /*25960*/  F2FP.SATFINITE.E4M3.F32.PACK_AB_MERGE_C R5, RZ, R5, RZ ;  /* 0x00000005ff05723e */ /* 0x000fe400048070ff */
[----:B------:R-:W-:-:S05]  /*25970*/  ISETP.LT.OR P6, PT, R0, 0x22, !P0 ;  /* 0x000000220000780c */ /* 0x000fca00047c1670 */
[----:B------:R0:W-:Y:S01]  /*25980*/  @!P5 STG.E.U8 desc[UR14][R28.64+0x18], R5 ;  /* 0x000018051c00d986 */ /* 0x0001e2000c10110e */
[----:B------:R-:W-:-:S03]  /*25990*/  ISETP.LT.OR P5, PT, R0, 0x21, !P0 ;  /* 0x000000210000780c */ /* 0x000fc600047a1670 */
[----:B------:R-:W-:Y:S01]  /*259a0*/  @!P3 STG.E.U8 desc[UR14][R30.64+0x20], R9 ;  /* 0x000020091e00b986 */ /* 0x000fe2000c10110e */
[----:B------:R-:W-:-:S03]  /*259b0*/  ISETP.LT.OR P3, PT, R0, 0x29, !P1 ;  /* 0x000000290000780c */ /* 0x000fc60004f61670 */
[----:B------:R1:W-:Y:S01]  /*259c0*/  @!P2 STG.E.U8 desc[UR14][R30.64+0x21], R11 ;  /* 0x0000210b1e00a986 */ /* 0x0003e2000c10110e */
[----:B------:R-:W-:Y:S02]  /*259d0*/  ISETP.LT.OR P2, PT, R0, 0x2a, !P1 ;  /* 0x0000002a0000780c */ /* 0x000fe40004f41670 */
[----:B0-----:R-:W-:Y:S02]  /*259e0*/  F2FP.SATFINITE.E4M3.F32.PACK_AB_MERGE_C R5, RZ, R3, RZ ;  /* 0x00000003ff05723e */ /* 0x001fe400048070ff */
[----:B-1----:R-:W-:Y:S01]  /*259f0*/  F2FP.SATFINITE.E4M3.F32.PACK_AB_MERGE_C R11, RZ, R2, RZ ;  /* 0x00000002ff0b723e */ /* 0x002fe200048070ff */
[----:B------:R-:W-:Y:S02]  /*25a00*/  FMUL R2, R40, UR20 ;  /* 0x0000001428027c20 */ /* 0x000fe40008400000 */
[----:B------:R-:W4:Y:S01]  /*25a10*/  LDL.LU R40, [R1+0x2cc] ;  /* 0x0002cc0001287983 */ /* 0x000f220000300800 */
[----:B------:R-:W-:-:S03]  /*25a20*/  F2FP.SATFINITE.E4M3.F32.PACK_AB_MERGE_C R9, RZ, R4, RZ ;  /* 0x00000004ff09723e */ /* 0x000fc600048070ff */
[----:B------:R-:W-:Y:S01]  /*25a30*/  @!P6 STG.E.U8 desc[UR14][R28.64+0x21], R5 ;  /* 0x000021051c00e986 */ /* 0x000fe2000c10110e */
[----:B------:R-:W-:-:S03]  /*25a40*/  FMUL R3, R39, UR20 ;  /* 0x0000001427037c20 */ /* 0x000fc60008400000 */
[----:B------:R-:W4:Y:S01]  /*25a50*/  LDL.LU R39, [R1+0x2d0] ;  /* 0x0002d00001277983 */ /* 0x000f220000300800 */
[----:B------:R-:W-:-:S03]  /*25a60*/  ISETP.LT.OR P6, PT, R0, 0x2a, !P0 ;  /* 0x0000002a0000780c */ /* 0x000fc600047c1670 */
[----:B------:R-:W-:Y:S04]  /*25a70*/  @!P5 STG.E.U8 desc[UR14][R28.64+0x20], R13 ;  /* 0x0000200d1c00d986 */ /* 0x000fe8000c10110e */
[----:B------:R0:W-:Y:S04]  /*25a80*/  @!P3 STG.E.U8 desc[UR14][R30.64+0x28], R7 ;  /* 0x000028071e00b986 */ /* 0x0001e8000c10110e */
[----:B------:R1:W-:Y:S01]  /*25a90*/  @!P2 STG.E.U8 desc[UR14][R30.64+0x29], R9 ;  /* 0x000029091e00a986 */ /* 0x0003e2000c10110e */
[----:B0-----:R-:W-:Y:S02]  /*25aa0*/  F2FP.SATFINITE.E4M3.F32.PACK_AB_MERGE_C R7, RZ, R2, RZ ;  /* 0x00000002ff07723e */ /* 0x001fe400048070ff */
[----:B-1----:R-:W-:-:S03]  /*25ab0*/  F2FP.SATFINITE.E4M3.F32.PACK_AB_MERGE_C R9, RZ, R3, RZ ;  /* 0x00000003ff09723e */ /* 0x002fc600048070ff */
[----:B------:R0:W-:Y:S01]  /*25ac0*/  @!P6 STG.E.U8 desc[UR14][R28.64+0x29], R7 ;  /* 0x000029071c00e986 */ /* 0x0001e2000c10110e */
[----:B------:R-:W-:-:S03]  /*25ad0*/  FMUL R4, R38, UR20 ;  /* 0x0000001426047c20 */ /* 0x000fc60008400000 */
[----:B------:R-:W4:Y:S02]  /*25ae0*/  LDL.LU R38, [R1+0x2d4] ;  /* 0x0002d40001267983 */ /* 0x000f240000300800 */
[----:B------:R-:W-:Y:S01]  /*25af0*/  F2FP.SATFINITE.E4M3.F32.PACK_AB_MERGE_C R13, RZ, R4, RZ ;  /* 0x00000004ff0d723e */ /* 0x000fe200048070ff */
        /* <DEDUP_REMOVED lines=21> */
[----:B------:R-:W-:Y:S02]  /*25c50*/  F2FP.SATFINITE.E4M3.F32.PACK_AB_MERGE_C R5, RZ, R5, RZ ;  /* 0x00000005ff05723e */ /* 0x000fe400048070ff */
[----:B0-----:R-:W-:Y:S02]  /*25c60*/  F2FP.SATFINITE.E4M3.F32.PACK_AB_MERGE_C R13, RZ, R2, RZ ;  /* 0x00000002ff0d723e */ /* 0x001fe400048070ff */
[----:B-1----:R-:W-:Y:S01]  /*25c70*/  F2FP.SATFINITE.E4M3.F32.PACK_AB_MERGE_C R9, RZ, R3, RZ ;  /* 0x00000003ff09723e */ /* 0x002fe200048070ff */
[----:B------:R-:W-:Y:S02]  /*25c80*/  FMUL R3, R40, UR20 ;  /* 0x0000001428037c20 */ /* 0x000fe40008400000 */
[----:B------:R-:W4:Y:S01]  /*25c90*/  LDL.LU R40, [R1+0x2ec] ;  /* 0x0002ec0001287983 */ /* 0x000f220000300800 */
[----:B------:R-:W-:Y:S01]  /*25ca0*/  F2FP.SATFINITE.E4M3.F32.PACK_AB_MERGE_C R11, RZ, R4, RZ ;  /* 0x00000004ff0b723e */ /* 0x000fe200048070ff */
[----:B------:R-:W-:-:S02]  /*25cb0*/  FMUL R2, R39, UR20 ;  /* 0x0000001427027c20 */ /* 0x000fc40008400000 */
[----:B------:R-:W4:Y:S04]  /*25cc0*/  LDL.LU R39, [R1+0x2f0] ;  /* 0x0002f00001277983 */ /* 0x000f280000300800 */
[----:B------:R0:W-:Y:S01]  /*25cd0*/  @!P6 STG.E.U8 desc[UR14][R28.64+0x31], R7 ;  /* 0x000031071c00e986 */ /* 0x0001e2000c10110e */
[----:B------:R-:W-:-:S03]  /*25ce0*/  ISETP.LT.OR P6, PT, R0, 0x3a, !P0 ;  /* 0x0000003a0000780c */ /* 0x000fc600047c1670 */
[----:B------:R1:W-:Y:S01]  /*25cf0*/  @!P5 STG.E.U8 desc[UR14][R28.64+0x30], R5 ;  /* 0x000030051c00d986 */ /* 0x0003e2000c10110e */
[----:B0-----:R-:W-:-:S03]  /*25d00*/  F2FP.SATFINITE.E4M3.F32.PACK_AB_MERGE_C R7, RZ, R2, RZ ;  /* 0x00000002ff07723e */ /* 0x001fc600048070ff */
[----:B------:R-:W-:Y:S01]  /*25d10*/  @!P2 STG.E.U8 desc[UR14][R30.64+0x39], R11 ;  /* 0x0000390b1e00a986 */ /* 0x000fe2000c10110e */
[----:B-1----:R-:W-:-:S03]  /*25d20*/  F2FP.SATFINITE.E4M3.F32.PACK_AB_MERGE_C R5, RZ, R3, RZ ;  /* 0x00000003ff05723e */ /* 0x002fc600048070ff */
[----:B------:R0:W-:Y:S04]  /*25d30*/  @!P3 STG.E.U8 desc[UR14][R30.64+0x38], R9 ;  /* 0x000038091e00b986 */ /* 0x0001e8000c10110e */
[----:B------:R4:W-:Y:S01]  /*25d40*/  @!P6 STG.E.U8 desc[UR14][R28.64+0x39], R5 ;  /* 0x000039051c00e986 */ /* 0x0009e2000c10110e */
[----:B------:R-:W-:-:S03]  /*25d50*/  FMUL R4, R38, UR20 ;  /* 0x0000001426047c20 */ /* 0x000fc60008400000 */
[----:B------:R-:W4:Y:S02]  /*25d60*/  LDL.LU R38, [R1+0x2f4] ;  /* 0x0002f40001267983 */ /* 0x000f240000300800 */
[----:B0-----:R-:W-:Y:S01]  /*25d70*/  F2FP.SATFINITE.E4M3.F32.PACK_AB_MERGE_C R9, RZ, R4, RZ ;  /* 0x00000004ff09723e */ /* 0x001fe200048070ff */
        /* <DEDUP_REMOVED lines=26> */
[----:B------:R0:W-:Y:S01]  /*25f20*/  @!P6 STG.E.U8 desc[UR14][R28.64+0x41], R7 ;  /* 0x000041071c00e986 */ /* 0x0001e2000c10110e */
[----:B------:R-:W-:-:S03]  /*25f30*/  FMUL R3, R39, UR20 ;  /* 0x0000001427037c20 */ /* 0x000fc60008400000 */
[----:B------:R-:W4:Y:S01]  /*25f40*/  LDL.LU R39, [R1+0x310] ;  /* 0x0003100001277983 */ /* 0x000f220000300800 */
[----:B------:R-:W-:Y:S02]  /*25f50*/  ISETP.LT.OR P6, PT, R0, 0x4a, !P0 ;  /* 0x0000004a0000780c */ /* 0x000fe400047c1670 */
[----:B0-----:R-:W-:Y:S01]  /*25f60*/  F2FP.SATFINITE.E4M3.F32.PACK_AB_MERGE_C R7, RZ, R2, RZ ;  /* 0x00000002ff07723e */ /* 0x001fe200048070ff */
        /* <DEDUP_REMOVED lines=155> */
[----:B------:R-:W-:Y:S01]  /*26920*/  F2FP.SATFINITE.E4M3.F32.PACK_AB_MERGE_C R9, RZ, R4, RZ ;  /* 0x00000004ff09723e */ /* 0x000fe200048070ff */
[----:B------:R-:W-:-:S02]  /*26930*/  FMUL R3, R39, UR20 ;  /* 0x0000001427037c20 */ /* 0x000fc40008400000 */
[----:B------:R-:W4:Y:S04]  /*26940*/  LDL.LU R39, [R1+0x390] ;  /* 0x0003900001277983 */ /* 0x000f280000300800 */
[----:B------:R-:W-:Y:S04]  /*26950*/  @!P6 STG.E.U8 desc[UR14][R28.64+0x81], R5 ;  /* 0x000081051c00e986 */ /* 0x000fe8000c10110e */
[----:B------:R-:W-:Y:S04]  /*26960*/  @!P5 STG.E.U8 desc[UR14][R28.64+0x80], R13 ;  /* 0x0000800d1c00d986 */ /* 0x000fe8000c10110e */
[----:B------:R0:W-:Y:S04]  /*26970*/  @!P3 STG.E.U8 desc[UR14][R30.64+0x88], R7 ;  /* 0x000088071e00b986 */ /* 0x0001e8000c10110e */
[----:B------:R1:W-:Y:S01]  /*26980*/  @!P2 STG.E.U8 desc[UR14][R30.64+0x89], R9 ;  /* 0x000089091e00a986 */ /* 0x0003e2000c10110e */
[----:B0-----:R-:W-:-:S02]  /*26990*/  F2FP.SATFINITE.E4M3.F32.PACK_AB_MERGE_C R7, RZ, R2, RZ ;  /* 0x00000002ff07723e */ /* 0x001fc400048070ff */
[----:B-1----:R-:W-:Y:S01]  /*269a0*/  F2FP.SATFINITE.E4M3.F32.PACK_AB_MERGE_C R9, RZ, R3, RZ ;  /* 0x00000003ff09723e */ /* 0x002fe200048070ff */
[----:B------:R-:W-:Y:S02]  /*269b0*/  FMUL R4, R38, UR20 ;  /* 0x0000001426047c20 */ /* 0x000fe40008400000 */
[----:B------:R-:W4:Y:S03]  /*269c0*/  LDL.LU R38, [R1+0x394] ;  /* 0x0003940001267983 */ /* 0x000f260000300800 */
[----:B------:R-:W-:Y:S01]  /*269d0*/  F2FP.SATFINITE.E4M3.F32.PACK_AB_MERGE_C R13, RZ, R4, RZ ;  /* 0x00000004ff0d723e */ /* 0x000fe200048070ff */
[----:B------:R-:W-:Y:S02]  /*269e0*/  FMUL R5, R37, UR20 ;  /* 0x0000001425057c20 */ /* 0x000fe40008400000 */
[----:B------:R-:W4:Y:S01]  /*269f0*/  LDL.LU R37, [R1+0x398] ;  /* 0x0003980001257983 */ /* 0x000f220000300800 */
[----:B------:R-:W-:-:S03]  /*26a00*/  FMUL R2, R36, UR20 ;  /* 0x0000001424027c20 */ /* 0x000fc60008400000 */
[----:B------:R-:W4:Y:S01]  /*26a10*/  LDL.LU R36, [R1+0x39c] ;  /* 0x00039c0001247983 */ /* 0x000f220000300800 */
[----:B--2---:R-:W-:-:S03]  /*26a20*/  FMUL R3, R35, UR20 ;  /* 0x0000001423037c20 */ /* 0x004fc60008400000 */
[----:B------:R-:W2:Y:S01]  /*26a30*/  LDL.LU R35, [R1+0x3a0] ;  /* 0x0003a00001237983 */ /* 0x000ea20000300800 */
        /* <DEDUP_REMOVED lines=9> */
[----:B------:R0:W-:Y:S01]  /*26ad0*/  @!P6 STG.E.U8 desc[UR14][R28.64+0x89], R7 ;  /* 0x000089071c00e986 */ /* 0x0001e2000c10110e */
[----:B------:R-:W-:-:S03]  /*26ae0*/  ISETP.LT.OR P6, PT, R0, 0x92, !P0 ;  /* 0x000000920000780c */ /* 0x000fc600047c1670 */
[----:B------:R-:W-:Y:S01]  /*26af0*/  @!P5 STG.E.U8 desc[UR14][R28.64+0x88], R11 ;  /* 0x0000880b1c00d986 */ /* 0x000fe2000c10110e */
[----:B------:R-:W-:-:S03]  /*26b00*/  ISETP.LT.OR P5, PT, R0, 0x91, !P0 ;  /* 0x000000910000780c */ /* 0x000fc600047a1670 */
[----:B------:R1:W-:Y:S01]  /*26b10*/  @!P3 STG.E.U8 desc[UR14][R30.64+0x90], R9 ;  /* 0x000090091e00b986 */ /* 0x0003e2000c10110e */
[C---:B------:R-:W-:Y:S02]  /*26b20*/  ISETP.LT.OR P3, PT, R0.reuse, 0x99, !P1 ;  /* 0x000000990000780c */ /* 0x040fe40004f61670 */
[----:B0-----:R-:W-:Y:S01]  /*26b30*/  F2FP.SATFINITE.E4M3.F32.PACK_AB_MERGE_C R7, RZ, R2, RZ ;  /* 0x00000002ff07723e */ /* 0x001fe200048070ff */
[----:B------:R-:W-:Y:S01]  /*26b40*/  @!P2 STG.E.U8 desc[UR14][R30.64+0x91], R13 ;  /* 0x0000910d1e00a986 */ /* 0x000fe2000c10110e */
[----:B------:R-:W-:Y:S02]  /*26b50*/  ISETP.LT.OR P2, PT, R0, 0x9a, !P1 ;  /* 0x0000009a0000780c */ /* 0x000fe40004f41670 */
        /* <DEDUP_REMOVED lines=86> */
[----:B------:R0:W-:Y:S01]  /*270c0*/  @!P6 STG.E.U8 desc[UR14][R28.64+0xb1], R7 ;  /* 0x0000b1071c00e986 */ /* 0x0001e2000c10110e */
[----:B------:R-:W-:-:S03]  /*270d0*/  ISETP.LT.OR P6, PT, R0, 0xba, !P0 ;  /* 0x000000ba0000780c */ /* 0x000fc600047c1670 */
[----:B------:R-:W4:Y:S04]  /*270e0*/  LDL.LU R39, [R1+0x3f0] ;  /* 0x0003f00001277983 */ /* 0x000f280000300800 */
        /* <DEDUP_REMOVED lines=33> */
[----:B------:R0:W-:Y:S01]  /*27300*/  @!P6 STG.E.U8 desc[UR14][R28.64+0xc1], R7 ;  /* 0x0000c1071c00e986 */ /* 0x0001e2000c10110e */
[----:B------:R-:W-:-:S03]  /*27310*/  ISETP.LT.OR P6, PT, R0, 0xca, !P0 ;  /* 0x000000ca0000780c */ /* 0x000fc600047c1670 */
[----:B------:R-:W4:Y:S01]  /*27320*/  LDL.LU R40, [R1+0x40c] ;  /* 0x00040c0001287983 */ /* 0x000f220000300800 */
[----:B------:R-:W-:Y:S01]  /*27330*/  F2FP.SATFINITE.E4M3.F32.PACK_AB_MERGE_C R13, RZ, R4, RZ ;  /* 0x00000004ff0d723e */ /* 0x000fe200048070ff */
        /* <DEDUP_REMOVED lines=24> */
[C---:B------:R-:W-:Y:S01]  /*274c0*/  ISETP.LT.OR P3, PT, R0.reuse, 0xd1, !P1 ;  /* 0x000000d10000780c */ /* 0x040fe20004f61670 */
[----:B------:R-:W4:Y:S01]  /*274d0*/  LDL.LU R42, [R1+0x42c] ;  /* 0x00042c00012a7983 */ /* 0x000f220000300800 */
[C---:B------:R-:W-:Y:S02]  /*274e0*/  ISETP.LT.OR P2, PT, R0.reuse, 0xd2, !P1 ;  /* 0x000000d20000780c */ /* 0x040fe40004f41670 */
[----:B------:R-:W-:Y:S02]  /*274f0*/  ISETP.LT.OR P6, PT, R0, 0xd2, !P0 ;  /* 0x000000d20000780c */ /* 0x000fe400047c1670 */
[----:B------:R-:W-:-:S05]  /*27500*/  F2FP.SATFINITE.E4M3.F32.PACK_AB_MERGE_C R5, RZ, R5, RZ ;  /* 0x00000005ff05723e */ /* 0x000fca00048070ff */
[----:B------:R0:W-:Y:S01]  /*27510*/  @!P5 STG.E.U8 desc[UR14][R28.64+0xc8], R5 ;  /* 0x0000c8051c00d986 */ /* 0x0001e2000c10110e */
[----:B------:R-:W-:-:S03]  /*27520*/  ISETP.LT.OR P5, PT, R0, 0xd1, !P0 ;  /* 0x000000d10000780c */ /* 0x000fc600047a1670 */
[----:B------:R-:W-:Y:S01]  /*27530*/  @!P3 STG.E.U8 desc[UR14][R30.64+0xd0], R9 ;  /* 0x0000d0091e00b986 */ /* 0x000fe2000c10110e */
[----:B------:R-:W-:-:S03]  /*27540*/  ISETP.LT.OR P3, PT, R0, 0xd9, !P1 ;  /* 0x000000d90000780c */ /* 0x000fc60004f61670 */
[----:B------:R1:W-:Y:S01]  /*27550*/  @!P2 STG.E.U8 desc[UR14][R30.64+0xd1], R11 ;  /* 0x0000d10b1e00a986 */ /* 0x0003e2000c10110e */
[----:B0-----:R-:W-:Y:S02]  /*27560*/  F2FP.SATFINITE.E4M3.F32.PACK_AB_MERGE_C R5, RZ, R3, RZ ;  /* 0x00000003ff05723e */ /* 0x001fe400048070ff */
[----:B------:R-:W-:-:S03]  /*27570*/  ISETP.LT.OR P2, PT, R0, 0xda, !P1 ;  /* 0x000000da0000780c */ /* 0x000fc60004f41670 */
[----:B------:R-:W-:Y:S01]  /*27580*/  @!P6 STG.E.U8 desc[UR14][R28.64+0xd1], R5 ;  /* 0x0000d1051c00e986 */ /* 0x000fe2000c10110e */
[----:B-1----:R-:W-:Y:S02]  /*27590*/  F2FP.SATFINITE.E4M3.F32.PACK_AB_MERGE_C R11, RZ, R2, RZ ;  /* 0x00000002ff0b723e */ /* 0x002fe400048070ff */
[----:B------:R-:W-:Y:S01]  /*275a0*/  ISETP.LT.OR P6, PT, R0, 0xda, !P0 ;  /* 0x000000da0000780c */ /* 0x000fe200047c1670 */
[----:B------:R-:W-:Y:S02]  /*275b0*/  FMUL R2, R40, UR20 ;  /* 0x0000001428027c20 */ /* 0x000fe40008400000 */
[----:B------:R-:W4:Y:S01]  /*275c0*/  LDL.LU R40, [R1+0x430] ;  /* 0x0004300001287983 */ /* 0x000f220000300800 */
[----:B------:R-:W-:-:S03]  /*275d0*/  FMUL R3, R39, UR20 ;  /* 0x0000001427037c20 */ /* 0x000fc60008400000 */
[----:B------:R-:W4:Y:S01]  /*275e0*/  LDL.LU R39, [R1+0x434] ;  /* 0x0004340001277983 */ /* 0x000f220000300800 */
[----:B------:R-:W-:-:S03]  /*275f0*/  F2FP.SATFINITE.E4M3.F32.PACK_AB_MERGE_C R9, RZ, R4, RZ ;  /* 0x00000004ff09723e */ /* 0x000fc600048070ff */
        /* <DEDUP_REMOVED lines=13> */
[----:B--2---:R-:W-:Y:S01]  /*276d0*/  FMUL R3, R35, UR20 ;  /* 0x0000001423037c20 */ /* 0x004fe20008400000 */
[----:B0-----:R-:W-:Y:S02]  /*276e0*/  F2FP.SATFINITE.E4M3.F32.PACK_AB_MERGE_C R7, RZ, R2, RZ ;  /* 0x00000002ff07723e */ /* 0x001fe400048070ff */
        /* <DEDUP_REMOVED lines=15> */
[----:B------:R-:W-:Y:S02]  /*277e0*/  F2FP.SATFINITE.E4M3.F32.PACK_AB_MERGE_C R5, RZ, R5, RZ ;  /* 0x00000005ff05723e */ /* 0x000fe400048070ff */
[----:B0-----:R-:W-:Y:S01]  /*277f0*/  F2FP.SATFINITE.E4M3.F32.PACK_AB_MERGE_C R11, RZ, R4, RZ ;  /* 0x00000004ff0b723e */ /* 0x001fe200048070ff */
[----:B------:R0:W-:Y:S01]  /*27800*/  @!P6 STG.E.U8 desc[UR14][R28.64+0xe1], R7 ;  /* 0x0000e1071c00e986 */ /* 0x0001e2000c10110e */
[C---:B------:R-:W-:Y:S02]  /*27810*/  ISETP.LT.OR P6, PT, R0.reuse, 0xea, !P0 ;  /* 0x000000ea0000780c */ /* 0x040fe400047c1670 */
[----:B-1----:R-:W-:Y:S01]  /*27820*/  F2FP.SATFINITE.E4M3.F32.PACK_AB_MERGE_C R9, RZ, R3, RZ ;  /* 0x00000003ff09723e */ /* 0x002fe200048070ff */
[----:B------:R1:W-:Y:S01]  /*27830*/  @!P5 STG.E.U8 desc[UR14][R28.64+0xe0], R5 ;  /* 0x0000e0051c00d986 */ /* 0x0003e2000c10110e */
[----:B------:R-:W-:-:S03]  /*27840*/  ISETP.LT.OR P5, PT, R0, 0xe9, !P0 ;  /* 0x000000e90000780c */ /* 0x000fc600047a1670 */
[----:B------:R-:W-:Y:S01]  /*27850*/  @!P2 STG.E.U8 desc[UR14][R30.64+0xe9], R11 ;  /* 0x0000e90b1e00a986 */ /* 0x000fe2000c10110e */
[----:B------:R-:W-:Y:S01]  /*27860*/  ISETP.LT.OR P2, PT, R0, 0xf2, !P1 ;  /* 0x000000f20000780c */ /* 0x000fe20004f41670 */
[----:B------:R-:W-:Y:S02]  /*27870*/  FMUL R3, R42, UR20 ;  /* 0x000000142a037c20 */ /* 0x000fe40008400000 */
[----:B------:R1:W-:Y:S01]  /*27880*/  @!P3 STG.E.U8 desc[UR14][R30.64+0xe8], R9 ;  /* 0x0000e8091e00b986 */ /* 0x0003e2000c10110e */
[----:B------:R-:W-:Y:S02]  /*27890*/  ISETP.LT.OR P3, PT, R0, 0xf1, !P1 ;  /* 0x000000f10000780c */ /* 0x000fe40004f61670 */
[----:B------:R-:W-:Y:S01]  /*278a0*/  F2FP.SATFINITE.E4M3.F32.PACK_AB_MERGE_C R13, RZ, R2, RZ ;  /* 0x00000002ff0d723e */ /* 0x000fe200048070ff */
[----:B------:R-:W-:Y:S01]  /*278b0*/  FMUL R4, R39, UR20 ;  /* 0x0000001427047c20 */ /* 0x000fe20008400000 */
[----:B------:R-:W-:Y:S01]  /*278c0*/  FMUL R2, R40, UR20 ;  /* 0x0000001428027c20 */ /* 0x000fe20008400000 */
[----:B------:R-:W-:-:S03]  /*278d0*/  F2FP.SATFINITE.E4M3.F32.PACK_AB_MERGE_C R3, RZ, R3, RZ ;  /* 0x00000003ff03723e */ /* 0x000fc600048070ff */
[----:B0-----:R-:W-:Y:S02]  /*278e0*/  F2FP.SATFINITE.E4M3.F32.PACK_AB_MERGE_C R7, RZ, R4, RZ ;  /* 0x00000004ff07723e */ /* 0x001fe400048070ff */
[----:B-1----:R-:W-:Y:S01]  /*278f0*/  F2FP.SATFINITE.E4M3.F32.PACK_AB_MERGE_C R5, RZ, R2, RZ ;  /* 0x00000002ff05723e */ /* 0x002fe200048070ff */
[----:B------:R-:W-:Y:S01]  /*27900*/  @!P5 STG.E.U8 desc[UR14][R28.64+0xe8], R13 ;  /* 0x0000e80d1c00d986 */ /* 0x000fe2000c10110e */
[----:B------:R-:W-:-:S03]  /*27910*/  ISETP.LT.OR P5, PT, R0, 0xf1, !P0 ;  /* 0x000000f10000780c */ /* 0x000fc600047a1670 */
[----:B------:R2:W-:Y:S01]  /*27920*/  @!P6 STG.E.U8 desc[UR14][R28.64+0xe9], R3 ;  /* 0x0000e9031c00e986 */ /* 0x0005e2000c10110e */
[----:B------:R-:W-:-:S03]  /*27930*/  ISETP.LT.OR P6, PT, R0, 0xf2, !P0 ;  /* 0x000000f20000780c */ /* 0x000fc600047c1670 */
[----:B------:R0:W-:Y:S01]  /*27940*/  @!P2 STG.E.U8 desc[UR14][R30.64+0xf1], R7 ;  /* 0x0000f1071e00a986 */ /* 0x0001e2000c10110e */
[C---:B------:R-:W-:Y:S02]  /*27950*/  ISETP.LT.OR P2, PT, R0.reuse, 0xf9, !P1 ;  /* 0x000000f90000780c */ /* 0x040fe40004f41670 */
[C---:B------:R-:W-:Y:S01]  /*27960*/  ISETP.LT.OR P1, PT, R0.reuse, 0xfa, !P1 ;  /* 0x000000fa0000780c */ /* 0x040fe20004f21670 */
[----:B------:R4:W-:Y:S01]  /*27970*/  @!P3 STG.E.U8 desc[UR14][R30.64+0xf0], R5 ;  /* 0x0000f0051e00b986 */ /* 0x0009e2000c10110e */
[C---:B------:R-:W-:Y:S02]  /*27980*/  ISETP.LT.OR P3, PT, R0.reuse, 0xf9, !P0 ;  /* 0x000000f90000780c */ /* 0x040fe40004761670 */
[----:B------:R-:W-:Y:S01]  /*27990*/  ISETP.LT.OR P0, PT, R0, 0xfa, !P0 ;  /* 0x000000fa0000780c */ /* 0x000fe20004701670 */
[----:B------:R-:W-:-:S05]  /*279a0*/  FMUL R2, R38, UR20 ;  /* 0x0000001426027c20 */ /* 0x000fca0008400000 */
[----:B------:R-:W-:-:S05]  /*279b0*/  F2FP.SATFINITE.E4M3.F32.PACK_AB_MERGE_C R9, RZ, R2, RZ ;  /* 0x00000002ff09723e */ /* 0x000fca00048070ff */
[----:B------:R1:W-:Y:S01]  /*279c0*/  @!P5 STG.E.U8 desc[UR14][R28.64+0xf0], R9 ;  /* 0x0000f0091c00d986 */ /* 0x0003e2000c10110e */
[----:B------:R-:W-:Y:S01]  /*279d0*/  FMUL R0, R37, UR20 ;  /* 0x0000001425007c20 */ /* 0x000fe20008400000 */
[----:B------:R-:W-:Y:S01]  /*279e0*/  FMUL R2, R36, UR20 ;  /* 0x0000001424027c20 */ /* 0x000fe20008400000 */
[----:B--2---:R-:W-:-:S03]  /*279f0*/  FMUL R3, R35, UR20 ;  /* 0x0000001423037c20 */ /* 0x004fc60008400000 */
[----:B0-----:R-:W-:Y:S02]  /*27a00*/  F2FP.SATFINITE.E4M3.F32.PACK_AB_MERGE_C R7, RZ, R0, RZ ;  /* 0x00000000ff07723e */ /* 0x001fe400048070ff */
[----:B------:R-:W-:Y:S02]  /*27a10*/  F2FP.SATFINITE.E4M3.F32.PACK_AB_MERGE_C R11, RZ, R2, RZ ;  /* 0x00000002ff0b723e */ /* 0x000fe400048070ff */
[----:B------:R-:W-:Y:S01]  /*27a20*/  F2FP.SATFINITE.E4M3.F32.PACK_AB_MERGE_C R3, RZ, R3, RZ ;  /* 0x00000003ff03723e */ /* 0x000fe200048070ff */
[----:B------:R1:W-:Y:S04]  /*27a30*/  @!P6 STG.E.U8 desc[UR14][R28.64+0xf1], R7 ;  /* 0x0000f1071c00e986 */ /* 0x0003e8000c10110e */
[----:B------:R1:W-:Y:S04]  /*27a40*/  @!P2 STG.E.U8 desc[UR14][R30.64+0xf8], R11 ;  /* 0x0000f80b1e00a986 */ /* 0x0003e8000c10110e */
[----:B------:R1:W-:Y:S01]  /*27a50*/  @!P1 STG.E.U8 desc[UR14][R30.64+0xf9], R3 ;  /* 0x0000f9031e009986 */ /* 0x0003e2000c10110e */
[----:B---3--:R-:W-:Y:S01]  /*27a60*/  FMUL R4, R33, UR20 ;  /* 0x0000001421047c20 */ /* 0x008fe20008400000 */
[----:B----4-:R-:W-:-:S04]  /*27a70*/  FMUL R5, R32, UR20 ;  /* 0x0000001420057c20 */ /* 0x010fc80008400000 */
[----:B------:R-:W-:Y:S02]  /*27a80*/  F2FP.SATFINITE.E4M3.F32.PACK_AB_MERGE_C R13, RZ, R4, RZ ;  /* 0x00000004ff0d723e */ /* 0x000fe400048070ff */
[----:B------:R-:W-:-:S03]  /*27a90*/  F2FP.SATFINITE.E4M3.F32.PACK_AB_MERGE_C R5, RZ, R5, RZ ;  /* 0x00000005ff05723e */ /* 0x000fc600048070ff */
[----:B------:R1:W-:Y:S04]  /*27aa0*/  @!P3 STG.E.U8 desc[UR14][R28.64+0xf8], R13 ;  /* 0x0000f80d1c00b986 */ /* 0x0003e8000c10110e */
[----:B------:R1:W-:Y:S02]  /*27ab0*/  @!P0 STG.E.U8 desc[UR14][R28.64+0xf9], R5 ;  /* 0x0000f9051c008986 */ /* 0x0003e4000c10110e */
.L_x_545:
[----:B------:R-:W-:Y:S05]  /*27ac0*/  BSYNC B0 ;  /* 0x0000000000007941 */ /* 0x000fea0003800000 */
.L_x_31:
[----:B-12--5:R-:W2:Y:S04]  /*27ad0*/  LDL.LU R3, [R1+0x450] ;  /* 0x0004500001037983 */ /* 0x026ea80000300800 */
[----:B------:R-:W2:Y:S01]  /*27ae0*/  LDL.LU R2, [R1+0x454] ;  /* 0x0004540001027983 */ /* 0x000ea20000300800 */
[----:B------:R-:W-:Y:S01]  /*27af0*/  ULDC UR6, c[0x0][0xc] ;  /* 0x0000030000067ab9 */ /* 0x000fe20000000800 */
[----:B------:R-:W-:Y:S01]  /*27b00*/  ULDC UR7, c[0x0][0x10] ;  /* 0x0000040000077ab9 */ /* 0x000fe20000000800 */
[----:B---34-:R-:W2:Y:S01]  /*27b10*/  LDC R5, c[0x0][0x14] ;  /* 0x00000500ff057b82 */ /* 0x018ea20000000800 */
[----:B------:R-:W-:Y:S01]  /*27b20*/  UIMAD.WIDE.U32 UR6, UR6, UR7, URZ ;  /* 0x00000007060672a5 */ /* 0x000fe2000f8e003f */
[----:B------:R-:W-:Y:S01]  /*27b30*/  PRMT R0, RZ, 0x7610, R0 ;  /* 0x00007610ff007816 */ /* 0x000fe20000000000 */
[----:B------:R-:W-:-:S04]  /*27b40*/  UMOV UR9, 0xffffffff ;  /* 0xffffffff00097882 */ /* 0x000fc80000000000 */
[----:B--2---:R-:W-:-:S04]  /*27b50*/  IMAD.WIDE.U32 R2, R5, UR6, R2 ;  /* 0x0000000605027c25 */ /* 0x004fc8000f8e0002 */
[----:B------:R-:W-:Y:S01]  /*27b60*/  IMAD R5, R5, UR7, RZ ;  /* 0x0000000705057c24 */ /* 0x000fe2000f8e02ff */
[----:B------:R-:W-:Y:S01]  /*27b70*/  ULDC.64 UR6, c[0x0][0x650] ;  /* 0x0001940000067ab9 */ /* 0x000fe20000000a00 */
[----:B------:R-:W-:Y:S01]  /*27b80*/  IMAD.MOV.U32 R11, RZ, RZ, R2 ;  /* 0x000000ffff0b7224 */ /* 0x000fe200078e0002 */
[----:B------:R-:W-:Y:S01]  /*27b90*/  ISETP.GE.U32.AND P0, PT, R2, UR6, PT ;  /* 0x0000000602007c0c */ /* 0x000fe2000bf06070 */
[----:B------:R-:W-:Y:S02]  /*27ba0*/  IMAD.IADD R13, R3, 0x1, R5 ;  /* 0x00000001030d7824 */ /* 0x000fe400078e0205 */
[----:B------:R-:W-:-:S03]  /*27bb0*/  IMAD.MOV.U32 R2, RZ, RZ, -0x1 ;  /* 0xffffffffff027424 */ /* 0x000fc600078e00ff */
[----:B------:R1:W-:Y:S01]  /*27bc0*/  STL [R1+0x450], R13 ;  /* 0x0004500d01007387 */ /* 0x0003e20000100800 */
[----:B------:R-:W-:-:S03]  /*27bd0*/  ISETP.GE.U32.AND.EX P0, PT, R13, UR7, PT, P0 ;  /* 0x000000070d007c0c */ /* 0x000fc6000bf06100 */
[----:B------:R1:W-:Y:S04]  /*27be0*/  STL [R1+0x454], R11 ;  /* 0x0004540b01007387 */ /* 0x0003e80000100800 */
[----:B------:R1:W-:Y:S06]  /*27bf0*/  STL [R1+0x458], R2 ;  /* 0x0004580201007387 */ /* 0x0003ec0000100800 */
[----:B------:R-:W-:Y:S05]  /*27c00*/  @P0 BRA `(.L_x_546) ;  /* 0x0000000400740947 */ /* 0x000fea0003800000 */
[----:B------:R-:W2:Y:S01]  /*27c10*/  S2R R8, SR_CTAID.X ;  /* 0x0000000000087919 */ /* 0x000ea20000002500 */
[----:B------:R-:W-:Y:S01]  /*27c20*/  ULDC.64 UR18, c[0x0][0x628] ;  /* 0x00018a0000127ab9 */ /* 0x000fe20000000a00 */
[----:B------:R-:W3:Y:S01]  /*27c30*/  LDC R9, c[0x0][0x144] ;  /* 0x00005100ff097b82 */ /* 0x000ee20000000800 */
[----:B------:R-:W-:Y:S01]  /*27c40*/  ULDC UR6, c[0x0][0x150] ;  /* 0x0000540000067ab9 */ /* 0x000fe20000000800 */
[----:B------:R-:W4:Y:S01]  /*27c50*/  S2R R12, SR_CTAID.Y ;  /* 0x00000000000c7919 */ /* 0x000f220000002600 */
[----:B------:R-:W-:Y:S01]  /*27c60*/  ISETP.NE.U32.AND P0, PT, RZ, UR18, PT ;  /* 0x00000012ff007c0c */ /* 0x000fe2000bf05070 */
[----:B------:R-:W-:Y:S01]  /*27c70*/  ULDC UR23, c[0x0][0x630] ;  /* 0x00018c0000177ab9 */ /* 0x000fe20000000800 */
[----:B------:R-:W-:Y:S02]  /*27c80*/  R2UR UR16, R11 ;  /* 0x000000000b1072ca */ /* 0x000fe400000e0000 */
[----:B------:R-:W-:Y:S01]  /*27c90*/  ISETP.NE.AND.EX P0, PT, RZ, UR19, PT, P0 ;  /* 0x00000013ff007c0c */ /* 0x000fe2000bf05300 */
[----:B0-----:R-:W0:Y:S01]  /*27ca0*/  LDC.64 R6, c[0x0][0x620] ;  /* 0x00018800ff067b82 */ /* 0x001e220000000a00 */
[----:B------:R-:W-:-:S02]  /*27cb0*/  R2UR UR17, R13 ;  /* 0x000000000d1172ca */ /* 0x000fc400000e0000 */
[----:B--2---:R-:W-:-:S05]  /*27cc0*/  I2FP.F32.U32 R0, R8 ;  /* 0x0000000800007245 */ /* 0x004fca0000201000 */
[----:B------:R-:W-:-:S06]  /*27cd0*/  FMUL R0, R0, UR6 ;  /* 0x0000000600007c20 */ /* 0x000fcc0008400000 */
[----:B------:R-:W2:Y:S01]  /*27ce0*/  F2I.U32.TRUNC.NTZ R0, R0 ;  /* 0x0000000000007305 */ /* 0x000ea2000020f000 */
[----:B----4-:R-:W-:Y:S05]  /*27cf0*/  @!P0 BRA `(.L_x_547) ;  /* 0x0000000000308947 */ /* 0x010fea0003800000 */
        /* <DEDUP_REMOVED lines=12> */
.L_x_547:
[----:B------:R-:W-:Y:S01]  /*27dc0*/  USHF.R.U64 UR9, UR16, UR23, UR17 ;  /* 0x0000001710097299 */ /* 0x000fe20008001211 */
[----:B------:R-:W4:Y:S01]  /*27dd0*/  LDC.64 R22, c[0x0][0x640] ;  /* 0x00019000ff167b82 */ /* 0x000f220000000a00 */
[----:B------:R-:W-:Y:S01]  /*27de0*/  USHF.R.U32.HI UR6, URZ, UR23, UR17 ;  /* 0x000000173f067299 */ /* 0x000fe20008011611 */
[----:B--2---:R-:W-:Y:S02]  /*27df0*/  IMAD.MOV R10, RZ, RZ, -R0 ;  /* 0x000000ffff0a7224 */ /* 0x004fe400078e0a00 */
[----:B-1----:R-:W-:Y:S01]  /*27e00*/  IMAD.MOV.U32 R2, RZ, RZ, R11 ;  /* 0x000000ffff027224 */ /* 0x002fe200078e000b */
[----:B------:R-:W-:Y:S01]  /*27e10*/  IADD3 R5, P0, RZ, -UR9, RZ ;  /* 0x80000009ff057c10 */ /* 0x000fe2000ff1e0ff */
[----:B---3--:R-:W-:Y:S02]  /*27e20*/  IMAD R18, R9, R10, R8 ;  /* 0x0000000a09127224 */ /* 0x008fe400078e0208 */
[----:B------:R-:W1:Y:S02]  /*27e30*/  LDC R4, c[0x0][0x618] ;  /* 0x00018600ff047b82 */ /* 0x000e640000000800 */
[----:B------:R-:W-:Y:S01]  /*27e40*/  IMAD.X R3, RZ, RZ, ~UR6, P0 ;  /* 0x80000006ff037e24 */ /* 0x000fe200080e06ff */
[----:B------:R-:W-:-:S03]  /*27e50*/  ULDC UR6, c[0x0][0x154] ;  /* 0x0000550000067ab9 */ /* 0x000fc60000000800 */
[-C--:B0-----:R-:W-:Y:S02]  /*27e60*/  IMAD R0, R3, R6.reuse, RZ ;  /* 0x0000000603007224 */ /* 0x081fe400078e02ff */
[----:B------:R-:W0:Y:S01]  /*27e70*/  LDC R14, c[0x0][0x608] ;  /* 0x00018200ff0e7b82 */ /* 0x000e220000000800 */
[----:B------:R-:W-:Y:S02]  /*27e80*/  IMAD.MOV.U32 R3, RZ, RZ, R13 ;  /* 0x000000ffff037224 */ /* 0x000fe400078e000d */
[----:B------:R-:W-:-:S05]  /*27e90*/  IMAD.WIDE.U32 R2, R5, R6, R2 ;  /* 0x0000000605027225 */ /* 0x000fca00078e0002 */
[----:B------:R-:W2:Y:S01]  /*27ea0*/  LDC R20, c[0x0][0x658] ;  /* 0x00019600ff147b82 */ /* 0x000ea20000000800 */
[----:B------:R-:W-:Y:S01]  /*27eb0*/  IMAD R5, R5, R7, R0 ;  /* 0x0000000705057224 */ /* 0x000fe200078e0200 */
[----:B------:R-:W-:Y:S01]  /*27ec0*/  I2FP.F32.U32 R0, R12 ;  /* 0x0000000c00007245 */ /* 0x000fe20000201000 */
[----:B------:R-:W-:Y:S01]  /*27ed0*/  IMAD.MOV.U32 R7, RZ, RZ, 0x1 ;  /* 0x00000001ff077424 */ /* 0x000fe200078e00ff */
[----:B----4-:R-:W-:Y:S01]  /*27ee0*/  ISETP.NE.U32.AND P0, PT, R22, RZ, PT ;  /* 0x000000ff1600720c */ /* 0x010fe20003f05070 */
[----:B------:R-:W-:Y:S02]  /*27ef0*/  IMAD.IADD R3, R3, 0x1, R5 ;  /* 0x0000000103037824 */ /* 0x000fe400078e0205 */
[----:B------:R-:W-:Y:S01]  /*27f00*/  FMUL R0, R0, UR6 ;  /* 0x0000000600007c20 */ /* 0x000fe20008400000 */
[----:B------:R-:W3:Y:S01]  /*27f10*/  LDC R15, c[0x0][0x148] ;  /* 0x00005200ff0f7b82 */ /* 0x000ee20000000800 */
[----:B------:R-:W-:Y:S01]  /*27f20*/  ISETP.NE.AND.EX P0, PT, R23, RZ, PT, P0 ;  /* 0x000000ff1700720c */ /* 0x000fe20003f05300 */
[----:B------:R-:W-:Y:S01]  /*27f30*/  IMAD.MOV.U32 R5, RZ, RZ, -0x1 ;  /* 0xffffffffff057424 */ /* 0x000fe200078e00ff */
[-CC-:B-1----:R-:W-:Y:S01]  /*27f40*/  SHF.R.U64 R10, R2, R4.reuse, R3.reuse ;  /* 0x00000004020a7219 */ /* 0x182fe20000001203 */
[----:B------:R1:W4:Y:S01]  /*27f50*/  F2I.U32.TRUNC.NTZ R13, R0 ;  /* 0x00000000000d7305 */ /* 0x000322000020f000 */
[----:B------:R-:W-:-:S03]  /*27f60*/  SHF.R.U32.HI R3, RZ, R4, R3 ;  /* 0x00000004ff037219 */ /* 0x000fc60000011603 */
[----:B------:R-:W1:Y:S01]  /*27f70*/  LDC R16, c[0x0][0x600] ;  /* 0x00018000ff107b82 */ /* 0x000e620000000800 */
[-CC-:B0-----:R-:W-:Y:S02]  /*27f80*/  SHF.R.U64 R8, R10, R14.reuse, R3.reuse ;  /* 0x0000000e0a087219 */ /* 0x181fe40000001203 */
[----:B------:R-:W-:-:S05]  /*27f90*/  SHF.R.U32.HI R3, RZ, R14, R3 ;  /* 0x0000000eff037219 */ /* 0x000fca0000011603 */
[----:B------:R-:W0:Y:S01]  /*27fa0*/  LDC R17, c[0x0][0x648] ;  /* 0x00019200ff117b82 */ /* 0x000e220000000800 */
[-CC-:B--2---:R-:W-:Y:S02]  /*27fb0*/  SHF.R.U64 R11, R8, R20.reuse, R3.reuse ;  /* 0x00000014080b7219 */ /* 0x184fe40000001203 */
[-C--:B------:R-:W-:Y:S02]  /*27fc0*/  SHF.L.U32 R5, R5, R20.reuse, RZ ;  /* 0x0000001405057219 */ /* 0x080fe400000006ff */
[-C--:B------:R-:W-:Y:S01]  /*27fd0*/  SHF.R.U32.HI R3, RZ, R20.reuse, R3 ;  /* 0x00000014ff037219 */ /* 0x080fe20000011603 */
[----:B------:R-:W-:Y:S01]  /*27fe0*/  IMAD.MOV.U32 R2, RZ, RZ, R11 ;  /* 0x000000ffff027224 */ /* 0x000fe200078e000b */
[----:B------:R-:W-:Y:S01]  /*27ff0*/  SHF.L.U32 R20, R7, R20, RZ ;  /* 0x0000001407147219 */ /* 0x000fe200000006ff */
[----:B------:R-:W2:Y:S01]  /*28000*/  LDC R19, c[0x0][0x638] ;  /* 0x00018e00ff137b82 */ /* 0x000ea20000000800 */
[----:B------:R-:W-:-:S07]  /*28010*/  LOP3.LUT R41, RZ, R5, RZ, 0x33, !PT ;  /* 0x00000005ff297212 */ /* 0x000fce00078e33ff */
[----:B------:R-:W0:Y:S01]  /*28020*/  LDC R21, c[0x0][0x610] ;  /* 0x00018400ff157b82 */ /* 0x000e220000000800 */
[----:B----4-:R-:W-:Y:S05]  /*28030*/  @!P0 BRA `(.L_x_548) ;  /* 0x0000000000288947 */ /* 0x010fea0003800000 */
[----:B-1----:R-:W1:Y:S02]  /*28040*/  LDC R0, c[0x0][0x64c] ;  /* 0x00019300ff007b82 */ /* 0x002e640000000800 */
[----:B-1----:R-:W-:-:S05]  /*28050*/  IADD3 R7, P0, R11, R0, RZ ;  /* 0x000000000b077210 */ /* 0x002fca0007f1e0ff */
        /* <DEDUP_REMOVED lines=8> */
.L_x_548:
[----:B01----:R-:W-:Y:S01]  /*280e0*/  SHF.R.U64 R0, R2, R17, R3 ;  /* 0x0000001102007219 */ /* 0x003fe20000001203 */
[----:B------:R-:W-:Y:S01]  /*280f0*/  VIADD R3, R16, 0xffffffff ;  /* 0xffffffff10037836 */ /* 0x000fe20000000000 */
[----:B------:R-:W-:Y:S01]  /*28100*/  LOP3.LUT R41, R8, R41, RZ, 0xc0, !PT ;  /* 0x0000002908297212 */ /* 0x000fe200078ec0ff */
[----:B------:R-:W-:Y:S02]  /*28110*/  IMAD.MOV R13, RZ, RZ, -R13 ;  /* 0x000000ffff0d7224 */ /* 0x000fe400078e0a0d */
[----:B------:R-:W-:Y:S01]  /*28120*/  IMAD.MOV R2, RZ, RZ, -R0 ;  /* 0x000000ffff027224 */ /* 0x000fe200078e0a00 */
[----:B------:R-:W-:Y:S01]  /*28130*/  LOP3.LUT R3, R10, R3, RZ, 0xc0, !PT ;  /* 0x000000030a037212 */ /* 0x000fe200078ec0ff */
[----:B------:R-:W-:Y:S02]  /*28140*/  IMAD R41, R20, R0, R41 ;  /* 0x0000000014297224 */ /* 0x000fe400078e0229 */
[----:B---3--:R-:W-:Y:S02]  /*28150*/  @P4 IMAD R18, R15, R13, R12 ;  /* 0x0000000d0f124224 */ /* 0x008fe400078e020c */
[----:B--2---:R-:W-:-:S02]  /*28160*/  IMAD R0, R2, R19, R11 ;  /* 0x0000001302007224 */ /* 0x004fc400078e020b */
[----:B------:R-:W-:Y:S02]  /*28170*/  IMAD R41, R41, R21, R18 ;  /* 0x0000001529297224 */ /* 0x000fe400078e0212 */
[----:B------:R-:W-:Y:S02]  /*28180*/  IMAD R2, R0, R16, R3 ;  /* 0x0000001000027224 */ /* 0x000fe400078e0203 */
[----:B------:R-:W-:-:S03]  /*28190*/  IMAD.MOV.U32 R4, RZ, RZ, 0x1 ;  /* 0x00000001ff047424 */ /* 0x000fc600078e00ff */
[----:B------:R-:W-:Y:S02]  /*281a0*/  SEL R3, R2, R41, !P4 ;  /* 0x0000002902037207 */ /* 0x000fe40006000000 */
[----:B------:R-:W-:Y:S02]  /*281b0*/  PRMT R0, R4, 0x7610, R0 ;  /* 0x0000761004007816 */ /* 0x000fe40000000000 */
[----:B------:R-:W-:Y:S01]  /*281c0*/  SEL R41, R41, R2, !P4 ;  /* 0x0000000229297207 */ /* 0x000fe20006000000 */
[----:B------:R2:W-:Y:S06]  /*281d0*/  STL [R1+0x458], R3 ;  /* 0x0004580301007387 */ /* 0x0005ec0000100800 */
.L_x_546:
[----:B------:R3:W-:Y:S01]  /*281e0*/  STL [R1+0x45c], R41 ;  /* 0x00045c2901007387 */ /* 0x0007e20000100800 */
[----:B------:R-:W-:-:S13]  /*281f0*/  LOP3.LUT P0, RZ, R0, 0xff, RZ, 0xc0, !PT ;  /* 0x000000ff00ff7812 */ /* 0x000fda000780c0ff */
[----:B---3--:R-:W-:Y:S05]  /*28200*/  @P0 BRA `(.L_x_549) ;  /* 0xfffffd8c00800947 */ /* 0x008fea000383ffff */
[----:B------:R-:W-:Y:S05]  /*28210*/  EXIT ;  /* 0x000000000000794d */ /* 0x000fea0003800000 */
.L_x_3:
[----:B------:R-:W2:Y:S01]  /*28220*/  LDL R18, [R1+0x454] ;  /* 0x0004540001127983 */ /* 0x000ea20000100800 */
[----:B------:R-:W-:-:S03]  /*28230*/  ULDC.64 UR4, c[0x0][0x650] ;  /* 0x0001940000047ab9 */ /* 0x000fc60000000a00 */
[----:B------:R-:W3:Y:S01]  /*28240*/  LDL R19, [R1+0x450] ;  /* 0x0004500001137983 */ /* 0x000ee20000100800 */
[----:B------:R-:W-:Y:S01]  /*28250*/  PRMT R0, RZ, 0x7610, R0 ;  /* 0x00007610ff007816 */ /* 0x000fe20000000000 */
[----:B------:R-:W-:Y:S02]  /*28260*/  IMAD.MOV.U32 R5, RZ, RZ, -0x1 ;  /* 0xffffffffff057424 */ /* 0x000fe400078e00ff */
[----:B------:R-:W-:Y:S02]  /*28270*/  IMAD.MOV.U32 R4, RZ, RZ, -0x1 ;  /* 0xffffffffff047424 */ /* 0x000fe400078e00ff */
[----:B------:R-:W-:Y:S01]  /*28280*/  IMAD.MOV.U32 R10, RZ, RZ, -0x1 ;  /* 0xffffffffff0a7424 */ /* 0x000fe200078e00ff */
[----:B--2---:R-:W-:-:S04]  /*28290*/  ISETP.GE.U32.AND P0, PT, R18, UR4, PT ;  /* 0x0000000412007c0c */ /* 0x004fc8000bf06070 */
[----:B---3--:R-:W-:-:S13]  /*282a0*/  ISETP.GE.U32.AND.EX P0, PT, R19, UR5, PT, P0 ;  /* 0x0000000513007c0c */ /* 0x008fda000bf06100 */
[----:B------:R-:W-:Y:S05]  /*282b0*/  @P0 BRA `(.L_x_550) ;  /* 0x0000000400600947 */ /* 0x000fea0003800000 */
[----:B------:R-:W0:Y:S01]  /*282c0*/  LDC.64 R12, c[0x0][0x628] ;  /* 0x00018a00ff0c7b82 */ /* 0x000e220000000a00 */
[----:B------:R-:W-:Y:S02]  /*282d0*/  IMAD.MOV.U32 R8, RZ, RZ, R18 ;  /* 0x000000ffff087224 */ /* 0x000fe400078e0012 */
[----:B------:R-:W-:-:S05]  /*282e0*/  IMAD.MOV.U32 R9, RZ, RZ, R19 ;  /* 0x000000ffff097224 */ /* 0x000fca00078e0013 */
[----:B------:R-:W1:Y:S08]  /*282f0*/  LDC R14, c[0x0][0x630] ;  /* 0x00018c00ff0e7b82 */ /* 0x000e700000000800 */
[----:B------:R-:W2:Y:S01]  /*28300*/  LDC.64 R16, c[0x0][0x620] ;  /* 0x00018800ff107b82 */ /* 0x000ea20000000a00 */
[----:B0-----:R-:W-:-:S04]  /*28310*/  ISETP.NE.U32.AND P0, PT, R12, RZ, PT ;  /* 0x000000ff0c00720c */ /* 0x001fc80003f05070 */
[----:B------:R-:W-:-:S13]  /*28320*/  ISETP.NE.AND.EX P0, PT, R13, RZ, PT, P0 ;  /* 0x000000ff0d00720c */ /* 0x000fda0003f05300 */
[----:B-12---:R-:W-:Y:S05]  /*28330*/  @!P0 BRA `(.L_x_551) ;  /* 0x0000000000288947 */ /* 0x006fea0003800000 */
[----:B------:R-:W0:Y:S02]  /*28340*/  LDC R0, c[0x0][0x634] ;  /* 0x00018d00ff007b82 */ /* 0x000e240000000800 */
[----:B0-----:R-:W-:-:S05]  /*28350*/  IADD3 R9, P0, R18, R0, RZ ;  /* 0x0000000012097210 */ /* 0x001fca0007f1e0ff */
        /* <DEDUP_REMOVED lines=8> */
.L_x_551:
[-CC-:B------:R-:W-:Y:S01]  /*283e0*/  SHF.R.U64 R10, R8, R14.reuse, R9.reuse ;  /* 0x0000000e080a7219 */ /* 0x180fe20000001209 */
[----:B------:R-:W0:Y:S01]  /*283f0*/  LDC R6, c[0x0][0x618] ;  /* 0x00018600ff067b82 */ /* 0x000e220000000800 */
[----:B------:R-:W-:Y:S01]  /*28400*/  SHF.R.U32.HI R0, RZ, R14, R9 ;  /* 0x0000000eff007219 */ /* 0x000fe20000011609 */
[----:B------:R-:W-:Y:S01]  /*28410*/  ULDC UR4, c[0x0][0x150] ;  /* 0x0000540000047ab9 */ /* 0x000fe20000000800 */
[----:B------:R-:W-:Y:S01]  /*28420*/  IADD3 R3, P0, RZ, -R10, RZ ;  /* 0x8000000aff037210 */ /* 0x000fe20007f1e0ff */
[----:B------:R-:W-:Y:S01]  /*28430*/  IMAD.MOV.U32 R4, RZ, RZ, R18 ;  /* 0x000000ffff047224 */ /* 0x000fe200078e0012 */
[----:B------:R-:W-:Y:S01]  /*28440*/  I2FP.F32.U32 R8, R2 ;  /* 0x0000000200087245 */ /* 0x000fe20000201000 */
[----:B------:R-:W-:Y:S02]  /*28450*/  IMAD.MOV.U32 R5, RZ, RZ, R19 ;  /* 0x000000ffff057224 */ /* 0x000fe400078e0013 */
[----:B------:R-:W1:Y:S01]  /*28460*/  LDC.64 R20, c[0x0][0x640] ;  /* 0x00019000ff147b82 */ /* 0x000e620000000a00 */
[----:B------:R-:W-:-:S02]  /*28470*/  IMAD.X R7, RZ, RZ, ~R0, P0 ;  /* 0x000000ffff077224 */ /* 0x000fc400000e0e00 */
[----:B------:R-:W-:Y:S01]  /*28480*/  FMUL R9, R8, UR4 ;  /* 0x0000000408097c20 */ /* 0x000fe20008400000 */
[----:B------:R-:W-:Y:S01]  /*28490*/  IMAD.WIDE.U32 R4, R3, R16, R4 ;  /* 0x0000001003047225 */ /* 0x000fe200078e0004 */
[----:B------:R-:W-:-:S03]  /*284a0*/  ULDC UR4, c[0x0][0x154] ;  /* 0x0000550000047ab9 */ /* 0x000fc60000000800 */
[----:B------:R-:W-:Y:S01]  /*284b0*/  IMAD R0, R7, R16, RZ ;  /* 0x0000001007007224 */ /* 0x000fe200078e02ff */
[----:B------:R-:W2:Y:S01]  /*284c0*/  LDC R13, c[0x0][0x144] ;  /* 0x00005100ff0d7b82 */ /* 0x000ea20000000800 */
[----:B------:R-:W3:Y:S02]  /*284d0*/  F2I.U32.TRUNC.NTZ R9, R9 ;  /* 0x0000000900097305 */ /* 0x000ee4000020f000 */
[----:B------:R-:W-:-:S04]  /*284e0*/  IMAD R3, R3, R17, R0 ;  /* 0x0000001103037224 */ /* 0x000fc800078e0200 */
[----:B------:R-:W-:Y:S01]  /*284f0*/  IMAD.IADD R3, R5, 0x1, R3 ;  /* 0x0000000105037824 */ /* 0x000fe200078e0203 */
[----:B------:R-:W4:Y:S04]  /*28500*/  LDC R12, c[0x0][0x608] ;  /* 0x00018200ff0c7b82 */ /* 0x000f280000000800 */
[-C--:B0-----:R-:W-:Y:S02]  /*28510*/  SHF.R.U64 R8, R4, R6.reuse, R3 ;  /* 0x0000000604087219 */ /* 0x081fe40000001203 */
[----:B------:R-:W-:Y:S02]  /*28520*/  I2FP.F32.U32 R4, R11 ;  /* 0x0000000b00047245 */ /* 0x000fe40000201000 */
[----:B------:R-:W0:Y:S01]  /*28530*/  LDC R7, c[0x0][0x658] ;  /* 0x00019600ff077b82 */ /* 0x000e220000000800 */
[----:B-1----:R-:W-:Y:S01]  /*28540*/  ISETP.NE.U32.AND P0, PT, R20, RZ, PT ;  /* 0x000000ff1400720c */ /* 0x002fe20003f05070 */
[----:B---3--:R-:W-:Y:S01]  /*28550*/  IMAD.MOV R0, RZ, RZ, -R9 ;  /* 0x000000ffff007224 */ /* 0x008fe200078e0a09 */
[----:B------:R-:W-:Y:S01]  /*28560*/  SHF.R.U32.HI R3, RZ, R6, R3 ;  /* 0x00000006ff037219 */ /* 0x000fe20000011603 */
[----:B------:R-:W-:Y:S01]  /*28570*/  FMUL R4, R4, UR4 ;  /* 0x0000000404047c20 */ /* 0x000fe20008400000 */
[----:B------:R-:W-:Y:S01]  /*28580*/  ISETP.NE.AND.EX P0, PT, R21, RZ, PT, P0 ;  /* 0x000000ff1500720c */ /* 0x000fe20003f05300 */
[----:B------:R-:W-:-:S02]  /*28590*/  IMAD.MOV.U32 R6, RZ, RZ, -0x1 ;  /* 0xffffffffff067424 */ /* 0x000fc400078e00ff */
[----:B------:R-:W1:Y:S01]  /*285a0*/  LDC R14, c[0x0][0x148] ;  /* 0x00005200ff0e7b82 */ /* 0x000e620000000800 */
[----:B--2---:R-:W-:Y:S02]  /*285b0*/  IMAD R18, R13, R0, R2 ;  /* 0x000000000d127224 */ /* 0x004fe400078e0202 */
[----:B------:R-:W-:-:S05]  /*285c0*/  IMAD.MOV.U32 R2, RZ, RZ, 0x1 ;  /* 0x00000001ff027424 */ /* 0x000fca00078e00ff */
[----:B------:R-:W2:Y:S01]  /*285d0*/  LDC R16, c[0x0][0x600] ;  /* 0x00018000ff107b82 */ /* 0x000ea20000000800 */
[-CC-:B----4-:R-:W-:Y:S02]  /*285e0*/  SHF.R.U64 R13, R8, R12.reuse, R3.reuse ;  /* 0x0000000c080d7219 */ /* 0x190fe40000001203 */
[----:B------:R-:W-:Y:S02]  /*285f0*/  SHF.R.U32.HI R0, RZ, R12, R3 ;  /* 0x0000000cff007219 */ /* 0x000fe40000011603 */
[----:B------:R3:W4:Y:S03]  /*28600*/  F2I.U32.TRUNC.NTZ R12, R4 ;  /* 0x00000004000c7305 */ /* 0x000726000020f000 */
[----:B------:R-:W1:Y:S01]  /*28610*/  LDC R17, c[0x0][0x648] ;  /* 0x00019200ff117b82 */ /* 0x000e620000000800 */
[-C--:B0-----:R-:W-:Y:S02]  /*28620*/  SHF.R.U64 R15, R13, R7.reuse, R0 ;  /* 0x000000070d0f7219 */ /* 0x081fe40000001200 */
[----:B------:R-:W-:-:S02]  /*28630*/  SHF.L.U32 R6, R6, R7, RZ ;  /* 0x0000000706067219 */ /* 0x000fc400000006ff */
[-C--:B------:R-:W-:Y:S01]  /*28640*/  SHF.L.U32 R22, R2, R7.reuse, RZ ;  /* 0x0000000702167219 */ /* 0x080fe200000006ff */
[----:B------:R-:W-:Y:S01]  /*28650*/  IMAD.MOV.U32 R2, RZ, RZ, R15 ;  /* 0x000000ffff027224 */ /* 0x000fe200078e000f */
[----:B------:R-:W-:Y:S01]  /*28660*/  SHF.R.U32.HI R3, RZ, R7, R0 ;  /* 0x00000007ff037219 */ /* 0x000fe20000011600 */
[----:B------:R-:W0:Y:S01]  /*28670*/  LDC R19, c[0x0][0x638] ;  /* 0x00018e00ff137b82 */ /* 0x000e220000000800 */
[----:B------:R-:W-:-:S07]  /*28680*/  LOP3.LUT R24, RZ, R6, RZ, 0x33, !PT ;  /* 0x00000006ff187212 */ /* 0x000fce00078e33ff */
        /* <DEDUP_REMOVED lines=12> */
.L_x_552:
[----:B-1----:R-:W-:Y:S01]  /*28750*/  SHF.R.U64 R3, R2, R17, R3 ;  /* 0x0000001102037219 */ /* 0x002fe20000001203 */
[----:B--2---:R-:W-:Y:S01]  /*28760*/  VIADD R7, R16, 0xffffffff ;  /* 0xffffffff10077836 */ /* 0x004fe20000000000 */
[----:B------:R-:W-:Y:S01]  /*28770*/  LOP3.LUT R0, R13, R24, RZ, 0xc0, !PT ;  /* 0x000000180d007212 */ /* 0x000fe200078ec0ff */
[----:B------:R-:W-:Y:S02]  /*28780*/  IMAD.MOV R12, RZ, RZ, -R12 ;  /* 0x000000ffff0c7224 */ /* 0x000fe400078e0a0c */
[----:B------:R-:W-:Y:S02]  /*28790*/  IMAD.MOV R2, RZ, RZ, -R3 ;  /* 0x000000ffff027224 */ /* 0x000fe400078e0a03 */
[----:B------:R-:W-:Y:S01]  /*287a0*/  IMAD R5, R22, R3, R0 ;  /* 0x0000000316057224 */ /* 0x000fe200078e0200 */
[----:B------:R-:W-:Y:S01]  /*287b0*/  LOP3.LUT R3, R8, R7, RZ, 0xc0, !PT ;  /* 0x0000000708037212 */ /* 0x000fe200078ec0ff */
[----:B------:R-:W-:Y:S02]  /*287c0*/  @P4 IMAD R18, R14, R12, R11 ;  /* 0x0000000c0e124224 */ /* 0x000fe400078e020b */
[----:B0-----:R-:W-:-:S02]  /*287d0*/  IMAD R0, R2, R19, R15 ;  /* 0x0000001302007224 */ /* 0x001fc400078e020f */
[----:B------:R-:W-:Y:S02]  /*287e0*/  IMAD.MOV.U32 R4, RZ, RZ, 0x1 ;  /* 0x00000001ff047424 */ /* 0x000fe400078e00ff */
[----:B------:R-:W-:Y:S02]  /*287f0*/  IMAD R5, R5, R23, R18 ;  /* 0x0000001705057224 */ /* 0x000fe400078e0212 */
[----:B------:R-:W-:Y:S01]  /*28800*/  IMAD R2, R0, R16, R3 ;  /* 0x0000001000027224 */ /* 0x000fe200078e0203 */
[----:B------:R-:W-:-:S04]  /*28810*/  PRMT R0, R4, 0x7610, R0 ;  /* 0x0000761004007816 */ /* 0x000fc80000000000 */
[----:B------:R-:W-:Y:S02]  /*28820*/  SEL R4, R2, R5, !P4 ;  /* 0x0000000502047207 */ /* 0x000fe40006000000 */
[----:B------:R-:W-:-:S07]  /*28830*/  SEL R5, R5, R2, !P4 ;  /* 0x0000000205057207 */ /* 0x000fce0006000000 */
.L_x_550:
[----:B------:R-:W-:-:S08]  /*28840*/  NOP ;  /* 0x0000000000007918 */ /* 0x000fd00000000000 */
[----:B------:R-:W0:-:S00]  /*28850*/  USETMAXREG.DEALLOC.CTAPOOL 0x18 ;  /* 0x00000018000079c8 */ /* 0x000e0000080e0500 */
[----:B------:R-:W-:-:S13]  /*28860*/  ISETP.NE.AND P0, PT, RZ, UR8, PT ;  /* 0x00000008ff007c0c */ /* 0x000fda000bf05270 */
[----:B------:R-:W-:Y:S05]  /*28870*/  @P0 EXIT ;  /* 0x000000000000094d */ /* 0x000fea0003800000 */
[----:B0-----:R-:W-:Y:S01]  /*28880*/  LOP3.LUT P0, RZ, R0, 0xff, RZ, 0xc0, !PT ;  /* 0x000000ff00ff7812 */ /* 0x001fe2000780c0ff */
[----:B------:R-:W-:Y:S02]  /*28890*/  IMAD.MOV.U32 R6, RZ, RZ, 0x1 ;  /* 0x00000001ff067424 */ /* 0x000fe400078e00ff */
[----:B------:R-:W-:-:S10]  /*288a0*/  IMAD.MOV.U32 R7, RZ, RZ, RZ ;  /* 0x000000ffff077224 */ /* 0x000fd400078e00ff */
[----:B------:R-:W-:Y:S05]  /*288b0*/  @!P0 BRA `(.L_x_553) ;  /* 0x0000000c00408947 */ /* 0x000fea0003800000 */
[----:B------:R-:W0:Y:S01]  /*288c0*/  LDC R0, c[0x0][0x28c] ;  /* 0x0000a300ff007b82 */ /* 0x000e220000000800 */
[----:B------:R-:W1:Y:S01]  /*288d0*/  S2R R2, SR_TID.X ;  /* 0x0000000000027919 */ /* 0x000e620000002100 */
[----:B------:R-:W-:Y:S01]  /*288e0*/  ULDC UR5, c[0x0][0x658] ;  /* 0x0001960000057ab9 */ /* 0x000fe20000000800 */
[----:B------:R-:W-:Y:S01]  /*288f0*/  UMOV UR7, 0xffffffff ;  /* 0xffffffff00077882 */ /* 0x000fe20000000000 */
[----:B------:R-:W-:Y:S01]  /*28900*/  ULDC UR6, c[0x0][0xc] ;  /* 0x0000030000067ab9 */ /* 0x000fe20000000800 */
[----:B------:R-:W-:Y:S01]  /*28910*/  USHF.L.U32 UR8, UR7, UR5, URZ ;  /* 0x0000000507087299 */ /* 0x000fe2000800063f */
[----:B------:R-:W-:Y:S01]  /*28920*/  BSSY B0, `(.L_x_553) ;  /* 0x00000c9000007945 */ /* 0x000fe20003800000 */
[----:B------:R-:W-:Y:S01]  /*28930*/  UMOV UR9, 0x1 ;  /* 0x0000000100097882 */ /* 0x000fe20000000000 */
[----:B------:R-:W-:Y:S01]  /*28940*/  ULDC UR7, c[0x0][0x10] ;  /* 0x0000040000077ab9 */ /* 0x000fe20000000800 */
[----:B------:R-:W-:Y:S01]  /*28950*/  USHF.L.U32 UR18, UR9, UR5, URZ ;  /* 0x0000000509127299 */ /* 0x000fe2000800063f */
[----:B------:R-:W-:Y:S01]  /*28960*/  IMAD.MOV.U32 R9, RZ, RZ, 0x1 ;  /* 0x00000001ff097424 */ /* 0x000fe200078e00ff */
[----:B------:R-:W-:Y:S01]  /*28970*/  UIMAD.WIDE.U32 UR6, UR6, UR7, URZ ;  /* 0x00000007060672a5 */ /* 0x000fe2000f8e003f */
[----:B------:R-:W-:Y:S01]  /*28980*/  IMAD.MOV.U32 R6, RZ, RZ, 0x1 ;  /* 0x00000001ff067424 */ /* 0x000fe200078e00ff */
[----:B------:R-:W-:Y:S01]  /*28990*/  ULDC UR5, c[0x0][0x14] ;  /* 0x0000050000057ab9 */ /* 0x000fe20000000800 */
[----:B------:R-:W-:Y:S01]  /*289a0*/  IMAD.MOV.U32 R7, RZ, RZ, RZ ;  /* 0x000000ffff077224 */ /* 0x000fe200078e00ff */
[----:B------:R-:W-:-:S02]  /*289b0*/  UIMAD.WIDE.U32 UR20, UR6, UR5, URZ ;  /* 0x00000005061472a5 */ /* 0x000fc4000f8e003f */
[----:B------:R-:W-:Y:S01]  /*289c0*/  UIMAD UR16, UR7, UR5, URZ ;  /* 0x00000005071072a4 */ /* 0x000fe2000f8e023f */
[----:B------:R-:W-:Y:S01]  /*289d0*/  ULDC UR4, c[0x0][0x600] ;  /* 0x0001800000047ab9 */ /* 0x000fe20000000800 */
[----:B------:R-:W-:Y:S02]  /*289e0*/  ULOP3.LUT UR24, UR13, 0x2, URZ, 0xfc, !UPT ;  /* 0x000000020d187892 */ /* 0x000fe4000f8efc3f */
[----:B------:R-:W-:Y:S01]  /*289f0*/  UIADD3 UR4, UR4, -0x1, URZ ;  /* 0xffffffff04047890 */ /* 0x000fe2000fffe03f */
[----:B0-----:R-:W-:Y:S01]  /*28a00*/  VIADD R0, R0, 0x7f ;  /* 0x0000007f00007836 */ /* 0x001fe20000000000 */
[----:B------:R-:W-:Y:S02]  /*28a10*/  ULOP3.LUT UR17, URZ, UR8, URZ, 0x33, !UPT ;  /* 0x000000083f117292 */ /* 0x000fe4000f8e333f */
[----:B------:R-:W-:Y:S02]  /*28a20*/  UIADD3 UR16, UR21, UR16, URZ ;  /* 0x0000001015107290 */ /* 0x000fe4000fffe03f */
[----:B------:R-:W-:Y:S01]  /*28a30*/  SHF.R.S32.HI R3, RZ, 0x1f, R0 ;  /* 0x0000001fff037819 */ /* 0x000fe20000011400 */
[----:B------:R-:W-:-:S03]  /*28a40*/  ULDC.64 UR22, c[0x0][0x198] ;  /* 0x0000660000167ab9 */ /* 0x000fc60000000a00 */
[----:B------:R-:W-:Y:S02]  /*28a50*/  LEA.HI R0, R3, R0, RZ, 0x7 ;  /* 0x0000000003007211 */ /* 0x000fe400078f38ff */
[C---:B-1----:R-:W-:Y:S02]  /*28a60*/  LOP3.LUT P2, RZ, R2.reuse, 0x7f, RZ, 0xc0, !PT ;  /* 0x0000007f02ff7812 */ /* 0x042fe4000784c0ff */
[----:B------:R-:W-:Y:S02]  /*28a70*/  SHF.R.S32.HI R0, RZ, 0x7, R0 ;  /* 0x00000007ff007819 */ /* 0x000fe40000011400 */
[----:B------:R-:W-:-:S03]  /*28a80*/  LOP3.LUT P0, RZ, R2, 0x1f, RZ, 0xc0, !PT ;  /* 0x0000001f02ff7812 */ /* 0x000fc6000780c0ff */
[----:B------:R-:W-:Y:S01]  /*28a90*/  VIADD R14, R0, 0x1 ;  /* 0x00000001000e7836 */ /* 0x000fe20000000000 */
[----:B------:R-:W-:-:S13]  /*28aa0*/  PLOP3.LUT P0, PT, P0, P2, PT, 0x8a, 0x0 ;  /* 0x000000000000781c */ /* 0x000fda0000705172 */
.L_x_565:
[----:B------:R-:W-:-:S03]  /*28ab0*/  UMOV UR5, 0xffffffff ;  /* 0xffffffff00057882 */ /* 0x000fc60000000000 */
[----:B------:R-:W-:Y:S05]  /*28ac0*/  BRA.DIV UR5, `(.L_x_554) ;  /* 0x0000000e05947947 */ /* 0x000fea000b800000 */
[----:B------:R-:W-:-:S13]  /*28ad0*/  ELECT P1, URZ, PT ;  /* 0x00000000003f782f */ /* 0x000fda0003820000 */
.L_x_575:
[----:B------:R-:W0:Y:S01]  /*28ae0*/  LDC R2, c[0x0][0x28c] ;  /* 0x0000a300ff027b82 */ /* 0x000e220000000800 */
[----:B------:R-:W-:Y:S01]  /*28af0*/  BSSY B1, `(.L_x_555) ;  /* 0x0000035000017945 */ /* 0x000fe20003800000 */
[----:B0-----:R-:W-:-:S13]  /*28b00*/  ISETP.LT.OR P1, PT, R2, 0x1, !P1 ;  /* 0x000000010200780c */ /* 0x001fda0004f21670 */
[----:B------:R-:W-:Y:S05]  /*28b10*/  @P1 BRA `(.L_x_556) ;  /* 0x0000000000c81947 */ /* 0x000fea0003800000 */
[----:B------:R-:W-:Y:S02]  /*28b20*/  IMAD.SHL.U32 R4, R4, 0x100, RZ ;  /* 0x0000010004047824 */ /* 0x000fe400078e00ff */
[----:B------:R-:W-:Y:S02]  /*28b30*/  IMAD.SHL.U32 R5, R5, 0x100, RZ ;  /* 0x0000010005057824 */ /* 0x000fe400078e00ff */
[----:B------:R-:W-:Y:S02]  /*28b40*/  IMAD.MOV.U32 R13, RZ, RZ, RZ ;  /* 0x000000ffff0d7224 */ /* 0x000fe400078e00ff */
[----:B------:R-:W-:Y:S02]  /*28b50*/  IMAD.MOV.U32 R3, RZ, RZ, R14 ;  /* 0x000000ffff037224 */ /* 0x000fe400078e000e */
[----:B------:R-:W-:Y:S02]  /*28b60*/  IMAD.MOV.U32 R2, RZ, RZ, R6 ;  /* 0x000000ffff027224 */ /* 0x000fe400078e0006 */
[----:B------:R-:W-:-:S07]  /*28b70*/  IMAD.MOV.U32 R8, RZ, RZ, R7 ;  /* 0x000000ffff087224 */ /* 0x000fce00078e0007 */
.L_x_560:
[----:B------:R-:W0:Y:S01]  /*28b80*/  S2R R12, SR_CgaCtaId ;  /* 0x00000000000c7919 */ /* 0x000e220000008800 */
[----:B------:R-:W-:-:S04]  /*28b90*/  MOV R11, 0x400 ;  /* 0x00000400000b7802 */ /* 0x000fc80000000f00 */
[----:B0-----:R-:W-:Y:S02]  /*28ba0*/  LEA R15, R12, R11, 0x18 ;  /* 0x0000000b0c0f7211 */ /* 0x001fe400078ec0ff */
[----:B------:R-:W-:Y:S01]  /*28bb0*/  SHF.L.U32 R11, R2, 0x1f, RZ ;  /* 0x0000001f020b7819 */ /* 0x000fe200000006ff */
[----:B------:R-:W0:Y:S02]  /*28bc0*/  @!P2 LDC R12, c[0x0][0x500] ;  /* 0x00014000ff0cab82 */ /* 0x000e240000000800 */
[----:B------:R-:W-:-:S04]  /*28bd0*/  IMAD R16, R8, 0x8, R15 ;  /* 0x0000000808107824 */ /* 0x000fc800078e020f */
[----:B------:R-:W1:Y:S02]  /*28be0*/  SYNCS.PHASECHK.TRANS64.TRYWAIT P1, [R16+URZ+0x18], R11 ;  /* 0x0000180b100075a7 */ /* 0x000e64000802017f */
[----:B-1----:R-:W-:Y:S05]  /*28bf0*/  @!P1 BRA `(.L_x_557) ;  /* 0x0000000c00689947 */ /* 0x002fea0003800000 */
.L_x_576:
[----:B------:R-:W-:Y:S01]  /*28c00*/  UPRMT UR5, UR24, 0x9910, URZ ;  /* 0x0000991018057896 */ /* 0x000fe2000800003f */
[----:B0-----:R0:W-:Y:S03]  /*28c10*/  @!P2 SYNCS.ARRIVE.TRANS64 RZ, [R16+URZ], R12 ;  /* 0x0000000c10ffa9a7 */ /* 0x0011e6000800003f */
[----:B------:R-:W-:-:S06]  /*28c20*/  UISETP.NE.AND UP0, UPT, UR5, 0x2, UPT ;  /* 0x000000020500788c */ /* 0x000fcc000bf05270 */
[----:B------:R-:W-:-:S13]  /*28c30*/  PLOP3.LUT P1, PT, PT, PT, UP0, 0x80, 0x0 ;  /* 0x000000000000781c */ /* 0x000fda0003f2f008 */
[----:B0-----:R-:W-:Y:S05]  /*28c40*/  @P1 BRA `(.L_x_558) ;  /* 0x0000000000041947 */ /* 0x001fea0003800000 */
[----:B------:R-:W-:Y:S01]  /*28c50*/  BPT.TRAP 0x1 ;  /* 0x000000040000795c */ /* 0x000fe20000300000 */
.L_x_558:
[----:B------:R-:W-:Y:S05]  /*28c60*/  @P0 BRA `(.L_x_559) ;  /* 0x0000000000040947 */ /* 0x000fea0003800000 */
[----:B------:R-:W-:Y:S01]  /*28c70*/  BPT.TRAP 0x1 ;  /* 0x000000040000795c */ /* 0x000fe20000300000 */
.L_x_559:
[----:B------:R-:W-:Y:S01]  /*28c80*/  IMAD R15, R8, 0x8000, R15 ;  /* 0x00008000080f7824 */ /* 0x000fe200078e020f */
[----:B------:R-:W-:Y:S01]  /*28c90*/  R2UR UR9, R16 ;  /* 0x00000000100972ca */ /* 0x000fe200000e0000 */
[----:B------:R-:W-:Y:S01]  /*28ca0*/  VIADD R3, R3, 0xffffffff ;  /* 0xffffffff03037836 */ /* 0x000fe20000000000 */
[----:B------:R-:W-:Y:S01]  /*28cb0*/  UIADD3 UR6, UP0, UR22, 0xf0, URZ ;  /* 0x000000f016067890 */ /* 0x000fe2000ff1e03f */
[----:B------:R-:W-:Y:S01]  /*28cc0*/  R2UR UR11, R5 ;  /* 0x00000000050b72ca */ /* 0x000fe200000e0000 */
[----:B------:R-:W-:Y:S01]  /*28cd0*/  UIADD3 UR26, UP1, UR22, 0x1f0, URZ ;  /* 0x000001f0161a7890 */ /* 0x000fe2000ff3e03f */
[----:B------:R-:W-:Y:S01]  /*28ce0*/  R2UR UR5, R15 ;  /* 0x000000000f0572ca */ /* 0x000fe200000e0000 */
[----:B------:R-:W-:Y:S01]  /*28cf0*/  UIADD3.X UR7, URZ, UR23, URZ, UP0, !UPT ;  /* 0x000000173f077290 */ /* 0x000fe200087fe43f */
[----:B------:R-:W-:Y:S01]  /*28d00*/  R2UR UR10, R13 ;  /* 0x000000000d0a72ca */ /* 0x000fe200000e0000 */
[----:B------:R-:W-:Y:S01]  /*28d10*/  VIADD R8, R8, 0x1 ;  /* 0x0000000108087836 */ /* 0x000fe20000000000 */
[----:B------:R-:W-:Y:S01]  /*28d20*/  R2UR UR12, R10 ;  /* 0x000000000a0c72ca */ /* 0x000fe200000e0000 */
[----:B------:R-:W-:Y:S01]  /*28d30*/  UIADD3.X UR27, URZ, UR23, URZ, UP1, !UPT ;  /* 0x000000173f1b7290 */ /* 0x000fe20008ffe43f */
[----:B------:R-:W-:Y:S01]  /*28d40*/  R2UR UR19, R4 ;  /* 0x00000000041372ca */ /* 0x000fe200000e0000 */
[----:B------:R-:W-:Y:S01]  /*28d50*/  UMOV UR14, 0x0 ;  /* 0x00000000000e7882 */ /* 0x000fe20000000000 */
[----:B------:R-:W-:Y:S01]  /*28d60*/  ISETP.GT.AND P3, PT, R3, 0x1, PT ;  /* 0x000000010300780c */ /* 0x000fe20003f64270 */
[----:B------:R-:W-:Y:S01]  /*28d70*/  UMOV UR15, 0x10000000 ;  /* 0x10000000000f7882 */ /* 0x000fe20000000000 */
[----:B------:R-:W-:Y:S01]  /*28d80*/  ISETP.NE.AND P1, PT, R8, 0x3, PT ;  /* 0x000000030800780c */ /* 0x000fe20003f25270 */
[----:B------:R-:W-:-:S02]  /*28d90*/  VIADD R13, R13, 0x80 ;  /* 0x000000800d0d7836 */ /* 0x000fc40000000000 */
[----:B------:R-:W-:Y:S01]  /*28da0*/  UIADD3 UR8, UR5, 0x100, URZ ;  /* 0x0000010005087890 */ /* 0x000fe2000fffe03f */
[----:B-1----:R-:W-:Y:S01]  /*28db0*/  SEL R11, RZ, 0x1, P1 ;  /* 0x00000001ff0b7807 */ /* 0x002fe20000800000 */
[----:B------:R-:W-:Y:S01]  /*28dc0*/  UIADD3 UR5, UR5, 0x18100, URZ ;  /* 0x0001810005057890 */ /* 0x000fe2000fffe03f */
[----:B------:R-:W-:Y:S02]  /*28dd0*/  SEL R8, R8, RZ, P1 ;  /* 0x000000ff08087207 */ /* 0x000fe40000800000 */
[----:B------:R-:W-:-:S04]  /*28de0*/  LOP3.LUT R2, R2, R11, RZ, 0x3c, !PT ;  /* 0x0000000b02027212 */ /* 0x000fc800078e3cff */
[----:B------:R0:W-:Y:S02]  /*28df0*/  UTMALDG.3D [UR8], [UR6], desc[UR14] ;  /* 0x00000e08060075b4 */ /* 0x0001e40008011000 */
[----:B0-----:R-:W-:Y:S01]  /*28e00*/  UMOV UR8, UR5 ;  /* 0x0000000500087c82 */ /* 0x001fe20008000000 */
[----:B------:R-:W-:Y:S02]  /*28e10*/  UMOV UR11, UR19 ;  /* 0x00000013000b7c82 */ /* 0x000fe40008000000 */
[----:B------:R0:W-:Y:S02]  /*28e20*/  UTMALDG.3D [UR8], [UR26], desc[UR14] ;  /* 0x00000e081a0075b4 */ /* 0x0001e40008011000 */
[----:B0-----:R-:W-:Y:S05]  /*28e30*/  @P3 BRA `(.L_x_560) ;  /* 0xfffffffc00503947 */ /* 0x001fea000383ffff */
.L_x_556:
[----:B------:R-:W-:Y:S05]  /*28e40*/  BSYNC B1 ;  /* 0x0000000000017941 */ /* 0x000fea0003800000 */
.L_x_555:
[----:B------:R-:W2:Y:S01]  /*28e50*/  LDL.LU R16, [R1+0x450] ;  /* 0x0004500001107983 */ /* 0x000ea20000300800 */
[----:B------:R-:W-:Y:S01]  /*28e60*/  LOP3.LUT P1, RZ, R9, 0xff, RZ, 0xc0, !PT ;  /* 0x000000ff09ff7812 */ /* 0x000fe2000782c0ff */
[C---:B------:R-:W-:Y:S01]  /*28e70*/  IMAD.IADD R4, R0.reuse, 0x1, R7 ;  /* 0x0000000100047824 */ /* 0x040fe200078e0207 */
[----:B------:R-:W-:Y:S01]  /*28e80*/  ULDC.64 UR6, c[0x0][0x650] ;  /* 0x0001940000067ab9 */ /* 0x000fe20000000a00 */
[----:B------:R-:W3:Y:S01]  /*28e90*/  LDL.LU R15, [R1+0x454] ;  /* 0x00045400010f7983 */ /* 0x000ee20000300800 */
[----:B------:R-:W-:Y:S01]  /*28ea0*/  ISETP.GE.U32.AND P3, PT, R0, 0x3, PT ;  /* 0x000000030000780c */ /* 0x000fe20003f66070 */
[----:B------:R-:W-:Y:S01]  /*28eb0*/  BSSY B1, `(.L_x_561) ;  /* 0x000006d000017945 */ /* 0x000fe20003800000 */
[----:B------:R-:W-:Y:S01]  /*28ec0*/  IMAD.MOV.U32 R10, RZ, RZ, -0x1 ;  /* 0xffffffffff0a7424 */ /* 0x000fe200078e00ff */
[----:B------:R-:W-:-:S06]  /*28ed0*/  PRMT R9, RZ, 0x7610, R9 ;  /* 0x00007610ff097816 */ /* 0x000fcc0000000009 */
[----:B------:R-:W0:Y:S01]  /*28ee0*/  @P1 S2R R3, SR_CgaCtaId ;  /* 0x0000000000031919 */ /* 0x000e220000008800 */
[----:B------:R-:W-:-:S04]  /*28ef0*/  @P1 MOV R2, 0x400 ;  /* 0x0000040000021802 */ /* 0x000fc80000000f00 */
[----:B0-----:R-:W-:-:S04]  /*28f00*/  @P1 LEA R2, R3, R2, 0x18 ;  /* 0x0000000203021211 */ /* 0x001fc800078ec0ff */
[----:B------:R0:W-:Y:S01]  /*28f10*/  @P1 SYNCS.ARRIVE.TRANS64.A1T0 RZ, [R2+URZ+0x48], RZ ;  /* 0x000048ff02ff19a7 */ /* 0x0001e2000810003f */
[----:B------:R-:W-:-:S04]  /*28f20*/  ISETP.GT.U32.AND P1, PT, R4, 0x2, PT ;  /* 0x000000020400780c */ /* 0x000fc80003f24070 */
[----:B------:R-:W-:Y:S01]  /*28f30*/  ISETP.LT.U32.AND P1, PT, R0, 0x3, P1 ;  /* 0x000000030000780c */ /* 0x000fe20000f21070 */
[----:B0-----:R-:W-:-:S05]  /*28f40*/  IMAD.WIDE.U32 R2, R4, -0x55555555, RZ ;  /* 0xaaaaaaab04027825 */ /* 0x001fca00078e00ff */
[----:B------:R-:W-:Y:S02]  /*28f50*/  SHF.R.U32.HI R5, RZ, 0x1, R3 ;  /* 0x00000001ff057819 */ /* 0x000fe40000011603 */
[----:B------:R-:W-:Y:S02]  /*28f60*/  SEL R3, RZ, 0x1, !P1 ;  /* 0x00000001ff037807 */ /* 0x000fe40004800000 */
[----:B------:R-:W-:Y:S01]  /*28f70*/  PRMT R2, RZ, 0x7610, R2 ;  /* 0x00007610ff027816 */ /* 0x000fe20000000002 */
[----:B------:R-:W-:Y:S01]  /*28f80*/  IMAD R7, R5, -0x3, R4 ;  /* 0xfffffffd05077824 */ /* 0x000fe200078e0204 */
[----:B------:R-:W-:Y:S01]  /*28f90*/  LOP3.LUT R6, R6, R3, RZ, 0x3c, !PT ;  /* 0x0000000306067212 */ /* 0x000fe200078e3cff */
[----:B------:R-:W-:-:S03]  /*28fa0*/  IMAD.MOV.U32 R4, RZ, RZ, -0x1 ;  /* 0xffffffffff047424 */ /* 0x000fc600078e00ff */
[----:B------:R-:W-:Y:S01]  /*28fb0*/  @P3 LOP3.LUT R6, R6, 0x1, R5, 0x78, !PT ;  /* 0x0000000106063812 */ /* 0x000fe200078e7805 */
[----:B------:R-:W-:Y:S01]  /*28fc0*/  IMAD.MOV.U32 R5, RZ, RZ, -0x1 ;  /* 0xffffffffff057424 */ /* 0x000fe200078e00ff */
[----:B---3--:R-:W-:-:S04]  /*28fd0*/  IADD3 R15, P1, R15, UR20, RZ ;  /* 0x000000140f0f7c10 */ /* 0x008fc8000ff3e0ff */
[----:B--2---:R-:W-:Y:S01]  /*28fe0*/  IADD3.X R16, R16, UR16, RZ, P1, !PT ;  /* 0x0000001010107c10 */ /* 0x004fe20008ffe4ff */
[----:B------:R0:W-:Y:S01]  /*28ff0*/  STL [R1+0x454], R15 ;  /* 0x0004540f01007387 */ /* 0x0001e20000100800 */
[----:B------:R-:W-:-:S03]  /*29000*/  ISETP.GE.U32.AND P1, PT, R15, UR6, PT ;  /* 0x000000060f007c0c */ /* 0x000fc6000bf26070 */
[----:B------:R0:W-:Y:S01]  /*29010*/  STL [R1+0x450], R16 ;  /* 0x0004501001007387 */ /* 0x0001e20000100800 */
[----:B------:R-:W-:-:S13]  /*29020*/  ISETP.GE.U32.AND.EX P1, PT, R16, UR7, PT, P1 ;  /* 0x0000000710007c0c */ /* 0x000fda000bf26110 */
[----:B0-----:R-:W-:Y:S05]  /*29030*/  @P1 BRA `(.L_x_562) ;  /* 0x0000000400501947 */ /* 0x001fea0003800000 */
[----:B------:R-:W0:Y:S01]  /*29040*/  S2R R8, SR_CTAID.X ;  /* 0x0000000000087919 */ /* 0x000e220000002500 */
[----:B------:R-:W-:Y:S01]  /*29050*/  ULDC UR5, c[0x0][0x150] ;  /* 0x0000540000057ab9 */ /* 0x000fe20000000800 */
[----:B------:R-:W1:Y:S01]  /*29060*/  LDC R3, c[0x0][0x144] ;  /* 0x00005100ff037b82 */ /* 0x000e620000000800 */
[----:B------:R-:W-:Y:S01]  /*29070*/  ULDC.64 UR6, c[0x0][0x628] ;  /* 0x00018a0000067ab9 */ /* 0x000fe20000000a00 */
[----:B------:R-:W2:Y:S01]  /*29080*/  S2R R5, SR_CTAID.Y ;  /* 0x0000000000057919 */ /* 0x000ea20000002600 */
[----:B------:R-:W-:Y:S01]  /*29090*/  ISETP.NE.U32.AND P1, PT, RZ, UR6, PT ;  /* 0x00000006ff007c0c */ /* 0x000fe2000bf25070 */
[----:B------:R-:W-:-:S03]  /*290a0*/  ULDC UR8, c[0x0][0x630] ;  /* 0x00018c0000087ab9 */ /* 0x000fc60000000800 */
[----:B------:R-:W-:Y:S01]  /*290b0*/  ISETP.NE.AND.EX P1, PT, RZ, UR7, PT, P1 ;  /* 0x00000007ff007c0c */ /* 0x000fe2000bf25310 */
[----:B------:R-:W3:Y:S01]  /*290c0*/  LDC R12, c[0x0][0x148] ;  /* 0x00005200ff0c7b82 */ /* 0x000ee20000000800 */
[----:B0-----:R-:W-:Y:S02]  /*290d0*/  I2FP.F32.U32 R2, R8 ;  /* 0x0000000800027245 */ /* 0x001fe40000201000 */
[----:B--2---:R-:W-:-:S03]  /*290e0*/  I2FP.F32.U32 R4, R5 ;  /* 0x0000000500047245 */ /* 0x004fc60000201000 */
[----:B------:R-:W-:Y:S01]  /*290f0*/  FMUL R2, R2, UR5 ;  /* 0x0000000502027c20 */ /* 0x000fe20008400000 */
[----:B------:R-:W-:Y:S02]  /*29100*/  ULDC UR5, c[0x0][0x154] ;  /* 0x0000550000057ab9 */ /* 0x000fe40000000800 */
[----:B------:R-:W-:-:S03]  /*29110*/  FMUL R10, R4, UR5 ;  /* 0x00000005040a7c20 */ /* 0x000fc60008400000 */
[----:B------:R-:W0:Y:S08]  /*29120*/  F2I.U32.TRUNC.NTZ R2, R2 ;  /* 0x0000000200027305 */ /* 0x000e30000020f000 */
[----:B------:R-:W2:Y:S01]  /*29130*/  F2I.U32.TRUNC.NTZ R10, R10 ;  /* 0x0000000a000a7305 */ /* 0x000ea2000020f000 */
[----:B0-----:R-:W-:Y:S02]  /*29140*/  IMAD.MOV R4, RZ, RZ, -R2 ;  /* 0x000000ffff047224 */ /* 0x001fe400078e0a02 */
[----:B------:R-:W-:-:S02]  /*29150*/  IMAD.MOV.U32 R2, RZ, RZ, R15 ;  /* 0x000000ffff027224 */ /* 0x000fc400078e000f */
[----:B-1----:R-:W-:Y:S02]  /*29160*/  IMAD R8, R3, R4, R8 ;  /* 0x0000000403087224 */ /* 0x002fe400078e0208 */
[----:B--2---:R-:W-:-:S04]  /*29170*/  IMAD.MOV R3, RZ, RZ, -R10 ;  /* 0x000000ffff037224 */ /* 0x004fc800078e0a0a */
[----:B---3--:R-:W-:Y:S02]  /*29180*/  @P4 IMAD R8, R12, R3, R5 ;  /* 0x000000030c084224 */ /* 0x008fe400078e0205 */
[----:B------:R-:W-:Y:S01]  /*29190*/  IMAD.MOV.U32 R3, RZ, RZ, R16 ;  /* 0x000000ffff037224 */ /* 0x000fe200078e0010 */
[----:B------:R-:W-:Y:S06]  /*291a0*/  @!P1 BRA `(.L_x_563) ;  /* 0x0000000000289947 */ /* 0x000fec0003800000 */
[----:B------:R-:W-:Y:S02]  /*291b0*/  ULDC UR5, c[0x0][0x634] ;  /* 0x00018d0000057ab9 */ /* 0x000fe40000000800 */
[----:B------:R-:W-:-:S05]  /*291c0*/  IADD3 R3, P1, R15, UR5, RZ ;  /* 0x000000050f037c10 */ /* 0x000fca000ff3e0ff */
[----:B------:R-:W-:-:S04]  /*291d0*/  IMAD.X R11, RZ, RZ, R16, P1 ;  /* 0x000000ffff0b7224 */ /* 0x000fc800008e0610 */
[----:B------:R-:W-:-:S04]  /*291e0*/  IMAD.WIDE.U32 R4, R11, UR6, RZ ;  /* 0x000000060b047c25 */ /* 0x000fc8000f8e00ff */
[----:B------:R-:W-:-:S04]  /*291f0*/  IMAD.WIDE.U32 R4, P1, R3, UR7, R4 ;  /* 0x0000000703047c25 */ /* 0x000fc8000f820004 */
[----:B------:R-:W-:-:S04]  /*29200*/  IMAD.WIDE.U32 R2, R3, UR6, RZ ;  /* 0x0000000603027c25 */ /* 0x000fc8000f8e00ff */
[----:B------:R-:W-:Y:S01]  /*29210*/  IMAD.MOV.U32 R2, RZ, RZ, R5 ;  /* 0x000000ffff027224 */ /* 0x000fe200078e0005 */
[----:B------:R-:W-:Y:S01]  /*29220*/  IADD3 RZ, P3, R3, R4, RZ ;  /* 0x0000000403ff7210 */ /* 0x000fe20007f7e0ff */
[----:B------:R-:W-:-:S04]  /*29230*/  IMAD.X R3, RZ, RZ, RZ, P1 ;  /* 0x000000ffff037224 */ /* 0x000fc800008e06ff */
[----:B------:R-:W-:-:S08]  /*29240*/  IMAD.WIDE.U32.X R2, R11, UR7, R2, P3 ;  /* 0x000000070b027c25 */ /* 0x000fd000098e0402 */
.L_x_563:
[--C-:B------:R-:W-:Y:S01]  /*29250*/  SHF.R.U64 R10, R2, UR8, R3.reuse ;  /* 0x00000008020a7c19 */ /* 0x100fe20008001203 */
[----:B------:R-:W-:Y:S01]  /*29260*/  ULDC.64 UR6, c[0x0][0x620] ;  /* 0x0001880000067ab9 */ /* 0x000fe20000000a00 */
[----:B------:R-:W-:Y:S01]  /*29270*/  SHF.R.U32.HI R2, RZ, UR8, R3 ;  /* 0x00000008ff027c19 */ /* 0x000fe20008011603 */
[----:B------:R-:W-:Y:S01]  /*29280*/  IMAD.MOV.U32 R3, RZ, RZ, R16 ;  /* 0x000000ffff037224 */ /* 0x000fe200078e0010 */
[----:B------:R-:W-:Y:S01]  /*29290*/  IADD3 R11, P1, RZ, -R10, RZ ;  /* 0x8000000aff0b7210 */ /* 0x000fe20007f3e0ff */
[----:B------:R-:W-:-:S04]  /*292a0*/  ULDC UR5, c[0x0][0x618] ;  /* 0x0001860000057ab9 */ /* 0x000fc80000000800 */
[----:B------:R-:W-:-:S04]  /*292b0*/  IMAD.X R2, RZ, RZ, ~R2, P1 ;  /* 0x000000ffff027224 */ /* 0x000fc800008e0e02 */
[----:B------:R-:W-:-:S04]  /*292c0*/  IMAD R2, R2, UR6, RZ ;  /* 0x0000000602027c24 */ /* 0x000fc8000f8e02ff */
[----:B------:R-:W-:Y:S02]  /*292d0*/  IMAD R5, R11, UR7, R2 ;  /* 0x000000070b057c24 */ /* 0x000fe4000f8e0202 */
[----:B------:R-:W-:-:S04]  /*292e0*/  IMAD.MOV.U32 R2, RZ, RZ, R15 ;  /* 0x000000ffff027224 */ /* 0x000fc800078e000f */
[----:B------:R-:W-:Y:S01]  /*292f0*/  IMAD.WIDE.U32 R2, R11, UR6, R2 ;  /* 0x000000060b027c25 */ /* 0x000fe2000f8e0002 */
[----:B------:R-:W-:Y:S02]  /*29300*/  ULDC.64 UR6, c[0x0][0x640] ;  /* 0x0001900000067ab9 */ /* 0x000fe40000000a00 */
[----:B------:R-:W-:Y:S01]  /*29310*/  ISETP.NE.U32.AND P1, PT, RZ, UR6, PT ;  /* 0x00000006ff007c0c */ /* 0x000fe2000bf25070 */
[----:B------:R-:W-:-:S03]  /*29320*/  IMAD.IADD R3, R3, 0x1, R5 ;  /* 0x0000000103037824 */ /* 0x000fc600078e0205 */
[----:B------:R-:W-:Y:S02]  /*29330*/  ISETP.NE.AND.EX P1, PT, RZ, UR7, PT, P1 ;  /* 0x00000007ff007c0c */ /* 0x000fe4000bf25310 */
[--C-:B------:R-:W-:Y:S02]  /*29340*/  SHF.R.U64 R11, R2, UR5, R3.reuse ;  /* 0x00000005020b7c19 */ /* 0x100fe40008001203 */
[----:B------:R-:W-:Y:S01]  /*29350*/  SHF.R.U32.HI R2, RZ, UR5, R3 ;  /* 0x00000005ff027c19 */ /* 0x000fe20008011603 */
[----:B------:R-:W-:-:S03]  /*29360*/  ULDC UR5, c[0x0][0x608] ;  /* 0x0001820000057ab9 */ /* 0x000fc60000000800 */
[--C-:B------:R-:W-:Y:S02]  /*29370*/  SHF.R.U64 R12, R11, UR5, R2.reuse ;  /* 0x000000050b0c7c19 */ /* 0x100fe40008001202 */
[----:B------:R-:W-:Y:S01]  /*29380*/  SHF.R.U32.HI R3, RZ, UR5, R2 ;  /* 0x00000005ff037c19 */ /* 0x000fe20008011602 */
[----:B------:R-:W-:-:S03]  /*29390*/  ULDC UR5, c[0x0][0x658] ;  /* 0x0001960000057ab9 */ /* 0x000fc60000000800 */
[--C-:B------:R-:W-:Y:S02]  /*293a0*/  SHF.R.U64 R13, R12, UR5, R3.reuse ;  /* 0x000000050c0d7c19 */ /* 0x100fe40008001203 */
[----:B------:R-:W-:-:S03]  /*293b0*/  SHF.R.U32.HI R15, RZ, UR5, R3 ;  /* 0x00000005ff0f7c19 */ /* 0x000fc60008011603 */
[----:B------:R-:W-:Y:S02]  /*293c0*/  IMAD.MOV.U32 R2, RZ, RZ, R13 ;  /* 0x000000ffff027224 */ /* 0x000fe400078e000d */
        /* <DEDUP_REMOVED lines=12> */
.L_x_564:
[----:B------:R-:W-:Y:S01]  /*29490*/  ULDC UR5, c[0x0][0x648] ;  /* 0x0001920000057ab9 */ /* 0x000fe20000000800 */
[----:B------:R-:W-:Y:S02]  /*294a0*/  LOP3.LUT R12, R12, UR17, RZ, 0xc0, !PT ;  /* 0x000000110c0c7c12 */ /* 0x000fe4000f8ec0ff */
[----:B------:R-:W-:Y:S01]  /*294b0*/  SHF.R.U64 R3, R2, UR5, R3 ;  /* 0x0000000502037c19 */ /* 0x000fe20008001203 */
[----:B------:R-:W-:-:S04]  /*294c0*/  ULDC UR5, c[0x0][0x638] ;  /* 0x00018e0000057ab9 */ /* 0x000fc80000000800 */
[----:B------:R-:W-:Y:S02]  /*294d0*/  IMAD.MOV R2, RZ, RZ, -R3 ;  /* 0x000000ffff027224 */ /* 0x000fe400078e0a03 */
[----:B------:R-:W-:Y:S02]  /*294e0*/  IMAD R5, R3, UR18, R12 ;  /* 0x0000001203057c24 */ /* 0x000fe4000f8e020c */
[----:B------:R-:W-:Y:S01]  /*294f0*/  IMAD R13, R2, UR5, R13 ;  /* 0x00000005020d7c24 */ /* 0x000fe2000f8e020d */
[----:B------:R-:W-:Y:S01]  /*29500*/  ULDC UR5, c[0x0][0x610] ;  /* 0x0001840000057ab9 */ /* 0x000fe20000000800 */
[----:B------:R-:W-:Y:S01]  /*29510*/  LOP3.LUT R2, R11, UR4, RZ, 0xc0, !PT ;  /* 0x000000040b027c12 */ /* 0x000fe2000f8ec0ff */
[----:B------:R-:W-:Y:S01]  /*29520*/  IMAD R8, R5, UR5, R8 ;  /* 0x0000000505087c24 */ /* 0x000fe2000f8e0208 */
[----:B------:R-:W-:-:S03]  /*29530*/  ULDC UR5, c[0x0][0x600] ;  /* 0x0001800000057ab9 */ /* 0x000fc60000000800 */
[----:B------:R-:W-:Y:S02]  /*29540*/  IMAD R13, R13, UR5, R2 ;  /* 0x000000050d0d7c24 */ /* 0x000fe4000f8e0202 */
[----:B------:R-:W-:-:S03]  /*29550*/  IMAD.MOV.U32 R2, RZ, RZ, 0x1 ;  /* 0x00000001ff027424 */ /* 0x000fc600078e00ff */
[----:B------:R-:W-:Y:S02]  /*29560*/  SEL R4, R13, R8, !P4 ;  /* 0x000000080d047207 */ /* 0x000fe40006000000 */
[----:B------:R-:W-:-:S07]  /*29570*/  SEL R5, R8, R13, !P4 ;  /* 0x0000000d08057207 */ /* 0x000fce0006000000 */
.L_x_562:
[----:B------:R-:W-:Y:S05]  /*29580*/  BSYNC B1 ;  /* 0x0000000000017941 */ /* 0x000fea0003800000 */
.L_x_561:
[----:B------:R-:W-:-:S13]  /*29590*/  LOP3.LUT P1, RZ, R2, 0xff, RZ, 0xc0, !PT ;  /* 0x000000ff02ff7812 */ /* 0x000fda000782c0ff */
[----:B------:R-:W-:Y:S05]  /*295a0*/  @P1 BRA `(.L_x_565) ;  /* 0xfffffff400401947 */ /* 0x000fea000383ffff */
[----:B------:R-:W-:Y:S05]  /*295b0*/  BSYNC B0 ;  /* 0x0000000000007941 */ /* 0x000fea0003800000 */
.L_x_553:
[----:B------:R-:W-:-:S03]  /*295c0*/  UMOV UR5, 0xffffffff ;  /* 0xffffffff00057882 */ /* 0x000fc60000000000 */
[----:B------:R-:W-:Y:S05]  /*295d0*/  BRA.DIV UR5, `(.L_x_566) ;  /* 0x0000000605047947 */ /* 0x000fea000b800000 */
[----:B------:R-:W-:-:S13]  /*295e0*/  ELECT P0, URZ, PT ;  /* 0x00000000003f782f */ /* 0x000fda0003800000 */
.L_x_579:
[----:B------:R-:W-:Y:S04]  /*295f0*/  BSSY B0, `(.L_x_567) ;  /* 0x0000023000007945 */ /* 0x000fe80003800000 */
[----:B------:R-:W-:Y:S05]  /*29600*/  @!P0 BRA `(.L_x_568) ;  /* 0x0000000000848947 */ /* 0x000fea0003800000 */
[----:B------:R-:W-:-:S04]  /*29610*/  ULOP3.LUT UR5, UR13, 0x2, URZ, 0xfc, !UPT ;  /* 0x000000020d057892 */ /* 0x000fc8000f8efc3f */
[----:B------:R-:W-:-:S06]  /*29620*/  UISETP.NE.AND UP0, UPT, UR5, 0x3, UPT ;  /* 0x000000030500788c */ /* 0x000fcc000bf05270 */
[----:B------:R-:W-:-:S13]  /*29630*/  PLOP3.LUT P0, PT, PT, PT, UP0, 0x80, 0x0 ;  /* 0x000000000000781c */ /* 0x000fda0003f0f008 */
[----:B------:R-:W-:Y:S05]  /*29640*/  @!P0 BRA `(.L_x_569) ;  /* 0x0000000000048947 */ /* 0x000fea0003800000 */
[----:B------:R-:W-:Y:S01]  /*29650*/  BPT.TRAP 0x1 ;  /* 0x000000040000795c */ /* 0x000fe20000300000 */
.L_x_569:
[----:B------:R-:W0:Y:S01]  /*29660*/  S2R R3, SR_CgaCtaId ;  /* 0x0000000000037919 */ /* 0x000e220000008800 */
[----:B------:R-:W-:Y:S02]  /*29670*/  MOV R0, 0x400 ;  /* 0x0000040000007802 */ /* 0x000fe40000000f00 */
[----:B------:R-:W-:Y:S02]  /*29680*/  SHF.L.U32 R2, R6, 0x1f, RZ ;  /* 0x0000001f06027819 */ /* 0x000fe400000006ff */
[----:B0-----:R-:W-:-:S05]  /*29690*/  LEA R0, R3, R0, 0x18 ;  /* 0x0000000003007211 */ /* 0x001fca00078ec0ff */
[----:B------:R-:W-:-:S04]  /*296a0*/  VIADD R0, R0, 0x18 ;  /* 0x0000001800007836 */ /* 0x000fc80000000000 */
[----:B------:R-:W-:-:S04]  /*296b0*/  IMAD R3, R7, 0x8, R0 ;  /* 0x0000000807037824 */ /* 0x000fc800078e0200 */
[----:B------:R-:W0:Y:S02]  /*296c0*/  SYNCS.PHASECHK.TRANS64.TRYWAIT P0, [R3+URZ], R2 ;  /* 0x00000002030075a7 */ /* 0x000e24000800017f */
[----:B0-----:R-:W-:Y:S05]  /*296d0*/  @!P0 BRA `(.L_x_570) ;  /* 0x0000000000e88947 */ /* 0x001fea0003800000 */
.L_x_580:
[----:B------:R-:W-:-:S05]  /*296e0*/  VIADD R7, R7, 0x1 ;  /* 0x0000000107077836 */ /* 0x000fca0000000000 */
[----:B------:R-:W-:-:S04]  /*296f0*/  ISETP.NE.AND P0, PT, R7, 0x3, PT ;  /* 0x000000030700780c */ /* 0x000fc80003f05270 */
[----:B0-----:R-:W-:Y:S02]  /*29700*/  SEL R3, RZ, 0x1, P0 ;  /* 0x00000001ff037807 */ /* 0x001fe40000000000 */
[----:B------:R-:W-:Y:S02]  /*29710*/  SEL R7, R7, RZ, P0 ;  /* 0x000000ff07077207 */ /* 0x000fe40000000000 */
[----:B------:R-:W-:-:S03]  /*29720*/  LOP3.LUT R5, R6, R3, RZ, 0x3c, !PT ;  /* 0x0000000306057212 */ /* 0x000fc600078e3cff */
[----:B------:R-:W-:Y:S01]  /*29730*/  IMAD R3, R7, 0x8, R0 ;  /* 0x0000000807037824 */ /* 0x000fe200078e0200 */
[----:B------:R-:W-:-:S04]  /*29740*/  SHF.L.U32 R2, R5, 0x1f, RZ ;  /* 0x0000001f05027819 */ /* 0x000fc800000006ff */
[----:B------:R-:W0:Y:S02]  /*29750*/  SYNCS.PHASECHK.TRANS64.TRYWAIT P0, [R3+URZ], R2 ;  /* 0x00000002030075a7 */ /* 0x000e24000800017f */
[----:B0-----:R-:W-:Y:S05]  /*29760*/  @!P0 BRA `(.L_x_571) ;  /* 0x0000000000d88947 */ /* 0x001fea0003800000 */
.L_x_581:
[----:B0-----:R-:W-:-:S05]  /*29770*/  VIADD R2, R7, 0x1 ;  /* 0x0000000107027836 */ /* 0x001fca0000000000 */
[----:B------:R-:W-:-:S04]  /*29780*/  ISETP.NE.AND P0, PT, R2, 0x3, PT ;  /* 0x000000030200780c */ /* 0x000fc80003f05270 */
[----:B------:R-:W-:Y:S02]  /*29790*/  SEL R4, RZ, 0x1, P0 ;  /* 0x00000001ff047807 */ /* 0x000fe40000000000 */
[----:B------:R-:W-:Y:S02]  /*297a0*/  SEL R3, R2, RZ, P0 ;  /* 0x000000ff02037207 */ /* 0x000fe40000000000 */
[----:B------:R-:W-:-:S03]  /*297b0*/  LOP3.LUT R4, R5, R4, RZ, 0x3c, !PT ;  /* 0x0000000405047212 */ /* 0x000fc600078e3cff */
[----:B------:R-:W-:Y:S01]  /*297c0*/  IMAD R3, R3, 0x8, R0 ;  /* 0x0000000803037824 */ /* 0x000fe200078e0200 */
[----:B------:R-:W-:-:S07]  /*297d0*/  SHF.L.U32 R0, R4, 0x1f, RZ ;  /* 0x0000001f04007819 */ /* 0x000fce00000006ff */
.L_x_572:
[----:B0-----:R0:W1:Y:S02]  /*297e0*/  SYNCS.PHASECHK.TRANS64.TRYWAIT P0, [R3+URZ], R0 ;  /* 0x00000000030075a7 */ /* 0x001064000800017f */
[----:B-1----:R-:W-:Y:S05]  /*297f0*/  @!P0 NANOSLEEP.SYNCS 0x989680 ;  /* 0x009896800000895d */ /* 0x002fea0003900000 */
[----:B------:R-:W1:Y:S02]  /*29800*/  @!P0 SYNCS.PHASECHK.TRANS64 P0, [R3+URZ], R0 ;  /* 0x00000000030085a7 */ /* 0x000e64000800007f */
[----:B-1----:R-:W-:Y:S05]  /*29810*/  @!P0 BRA `(.L_x_572) ;  /* 0xfffffffc00f08947 */ /* 0x002fea000383ffff */
.L_x_568:
[----:B------:R-:W-:Y:S05]  /*29820*/  BSYNC B0 ;  /* 0x0000000000007941 */ /* 0x000fea0003800000 */
.L_x_567:
[----:B------:R-:W-:Y:S05]  /*29830*/  EXIT ;  /* 0x000000000000794d */ /* 0x000fea0003800000 */
.L_x_17:
[----:B-1----:R-:W-:-:S04]  /*29840*/  IMAD.U32 R3, RZ, RZ, UR6 ;  /* 0x00000006ff037e24 */ /* 0x002fc8000f8e00ff */
[----:B------:R1:W3:Y:S03]  /*29850*/  SYNCS.PHASECHK.TRANS64.TRYWAIT P0, [R3+URZ], R0 ;  /* 0x00000000030075a7 */ /* 0x0002e6000800017f */
[----:B---3--:R-:W-:Y:S05]  /*29860*/  @!P0 NANOSLEEP.SYNCS 0x989680 ;  /* 0x009896800000895d */ /* 0x008fea0003900000 */
[----:B------:R-:W3:Y:S02]  /*29870*/  @!P0 SYNCS.PHASECHK.TRANS64 P0, [R3+URZ], R0 ;  /* 0x00000000030085a7 */ /* 0x000ee4000800007f */
[----:B---3--:R-:W-:Y:S05]  /*29880*/  @!P0 BRA `(.L_x_17) ;  /* 0xfffffffc00ec8947 */ /* 0x008fea000383ffff */
[----:B------:R-:W-:Y:S05]  /*29890*/  BRA `(.L_x_16) ;  /* 0xfffffd9000947947 */ /* 0x000fea000383ffff */
.L_x_23:
[----:B-----5:R1:W-:Y:S02]  /*298a0*/  STL [R1+0x468], R2 ;  /* 0x0004680201007387 */ /* 0x0203e40000100800 */
[----:B-1----:R-:W-:-:S04]  /*298b0*/  IMAD.U32 R2, RZ, RZ, UR16 ;  /* 0x00000010ff027e24 */ /* 0x002fc8000f8e00ff */
[----:B------:R1:W3:Y:S03]  /*298c0*/  SYNCS.PHASECHK.TRANS64.TRYWAIT P0, [R2+URZ], R0 ;  /* 0x00000000020075a7 */ /* 0x0002e6000800017f */
[----:B---3--:R-:W-:Y:S05]  /*298d0*/  @!P0 NANOSLEEP.SYNCS 0x989680 ;  /* 0x009896800000895d */ /* 0x008fea0003900000 */
[----:B------:R1:W3:Y:S02]  /*298e0*/  @!P0 SYNCS.PHASECHK.TRANS64 P0, [R2+URZ], R0 ;  /* 0x00000000020085a7 */ /* 0x0002e4000800007f */
[----:B-1----:R1:W5:Y:S02]  /*298f0*/  LDL.LU R2, [R1+0x468] ;  /* 0x0004680001027983 */ /* 0x0023640000300800 */
[----:B-1-3--:R-:W-:Y:S05]  /*29900*/  @!P0 BRA `(.L_x_23) ;  /* 0xfffffffc00e48947 */ /* 0x00afea000383ffff */
[----:B------:R-:W-:Y:S05]  /*29910*/  BRA `(.L_x_22) ;  /* 0xfffffdf400487947 */ /* 0x000fea000383ffff */
.L_x_554:
[----:B------:R-:W-:Y:S01]  /*29920*/  BSSY B1, `(.L_x_573) ;  /* 0x0000006000017945 */ /* 0x000fe20003800000 */
[----:B------:R-:W-:-:S07]  /*29930*/  IMAD.MOV.U32 R2, RZ, RZ, -0x1 ;  /* 0xffffffffff027424 */ /* 0x000fce00078e00ff */
[----:B------:R-:W-:Y:S05]  /*29940*/  WARPSYNC.COLLECTIVE R2, `(.L_x_574) ;  /* 0x00000000020c7348 */ /* 0x000fea0003c00000 */
[----:B------:R-:W-:Y:S02]  /*29950*/  ELECT P1, UR62, PT ;  /* 0x00000000003e782f */ /* 0x000fe40003820000 */
[----:B------:R-:W-:Y:S01]  /*29960*/  MOV R2, UR62 ;  /* 0x0000003e00027c02 */ /* 0x000fe20008000f00 */
[----:B------:R-:W-:Y:S10]  /*29970*/  ENDCOLLECTIVE ;  /* 0x000000000000791b */ /* 0x000ff40003800000 */
.L_x_574:
[----:B------:R-:W-:Y:S05]  /*29980*/  BSYNC B1 ;  /* 0x0000000000017941 */ /* 0x000fea0003800000 */
.L_x_573:
[----:B------:R-:W-:Y:S05]  /*29990*/  BRA `(.L_x_575) ;  /* 0xfffffff000507947 */ /* 0x000fea000383ffff */
.L_x_557:
[----:B-1----:R1:W2:Y:S02]  /*299a0*/  SYNCS.PHASECHK.TRANS64.TRYWAIT P1, [R16+URZ+0x18], R11 ;  /* 0x0000180b100075a7 */ /* 0x0022a4000802017f */
[----:B--2---:R-:W-:Y:S05]  /*299b0*/  @!P1 NANOSLEEP.SYNCS 0x989680 ;  /* 0x009896800000995d */ /* 0x004fea0003900000 */
[----:B------:R-:W2:Y:S02]  /*299c0*/  @!P1 SYNCS.PHASECHK.TRANS64 P1, [R16+URZ+0x18], R11 ;  /* 0x0000180b100095a7 */ /* 0x000ea4000802007f */
[----:B--2---:R-:W-:Y:S05]  /*299d0*/  @!P1 BRA `(.L_x_557) ;  /* 0xfffffffc00f09947 */ /* 0x004fea000383ffff */
[----:B------:R-:W-:Y:S05]  /*299e0*/  BRA `(.L_x_576) ;  /* 0xfffffff000847947 */ /* 0x000fea000383ffff */
.L_x_566:
[----:B------:R-:W-:Y:S01]  /*299f0*/  BSSY B0, `(.L_x_577) ;  /* 0x0000006000007945 */ /* 0x000fe20003800000 */
[----:B------:R-:W-:-:S07]  /*29a00*/  IMAD.MOV.U32 R2, RZ, RZ, -0x1 ;  /* 0xffffffffff027424 */ /* 0x000fce00078e00ff */
[----:B------:R-:W-:Y:S05]  /*29a10*/  WARPSYNC.COLLECTIVE R2, `(.L_x_578) ;  /* 0x00000000020c7348 */ /* 0x000fea0003c00000 */
[----:B------:R-:W-:Y:S02]  /*29a20*/  ELECT P1, UR62, PT ;  /* 0x00000000003e782f */ /* 0x000fe40003820000 */
[----:B------:R-:W-:Y:S01]  /*29a30*/  MOV R2, UR62 ;  /* 0x0000003e00027c02 */ /* 0x000fe20008000f00 */
[----:B------:R-:W-:Y:S10]  /*29a40*/  ENDCOLLECTIVE ;  /* 0x000000000000791b */ /* 0x000ff40003800000 */
.L_x_578:
[----:B------:R-:W-:Y:S05]  /*29a50*/  BSYNC B0 ;  /* 0x0000000000007941 */ /* 0x000fea0003800000 */
.L_x_577:
[----:B------:R-:W-:Y:S01]  /*29a60*/  PLOP3.LUT P0, PT, P1, PT, PT, 0x80, 0x0 ;  /* 0x000000000000781c */ /* 0x000fe20000f0f070 */
[----:B------:R-:W-:-:S12]  /*29a70*/  BRA `(.L_x_579) ;  /* 0xfffffff800dc7947 */ /* 0x000fd8000383ffff */
.L_x_570:
[----:B0-----:R0:W1:Y:S02]  /*29a80*/  SYNCS.PHASECHK.TRANS64.TRYWAIT P0, [R3+URZ], R2 ;  /* 0x00000002030075a7 */ /* 0x001064000800017f */
[----:B-1----:R-:W-:Y:S05]  /*29a90*/  @!P0 NANOSLEEP.SYNCS 0x989680 ;  /* 0x009896800000895d */ /* 0x002fea0003900000 */
[----:B------:R-:W1:Y:S02]  /*29aa0*/  @!P0 SYNCS.PHASECHK.TRANS64 P0, [R3+URZ], R2 ;  /* 0x00000002030085a7 */ /* 0x000e64000800007f */
[----:B-1----:R-:W-:Y:S05]  /*29ab0*/  @!P0 BRA `(.L_x_570) ;  /* 0xfffffffc00f08947 */ /* 0x002fea000383ffff */
[----:B------:R-:W-:Y:S05]  /*29ac0*/  BRA `(.L_x_580) ;  /* 0xfffffffc00047947 */ /* 0x000fea000383ffff */
.L_x_571:
[----:B0-----:R0:W1:Y:S02]  /*29ad0*/  SYNCS.PHASECHK.TRANS64.TRYWAIT P0, [R3+URZ], R2 ;  /* 0x00000002030075a7 */ /* 0x001064000800017f */
[----:B-1----:R-:W-:Y:S05]  /*29ae0*/  @!P0 NANOSLEEP.SYNCS 0x989680 ;  /* 0x009896800000895d */ /* 0x002fea0003900000 */
[----:B------:R-:W1:Y:S02]  /*29af0*/  @!P0 SYNCS.PHASECHK.TRANS64 P0, [R3+URZ], R2 ;  /* 0x00000002030085a7 */ /* 0x000e64000800007f */
[----:B-1----:R-:W-:Y:S05]  /*29b00*/  @!P0 BRA `(.L_x_571) ;  /* 0xfffffffc00f08947 */ /* 0x002fea000383ffff */
[----:B------:R-:W-:Y:S05]  /*29b10*/  BRA `(.L_x_581) ;  /* 0xfffffffc00147947 */ /* 0x000fea000383ffff */
.L_x_582:
[----:B------:R-:W-:-:S00]  /*29b20*/  BRA `(.L_x_582) ;  /* 0xfffffffc00fc7947 */ /* 0x000fc0000383ffff */
[----:B------:R-:W-:-:S00]  /*29b30*/  NOP ;  /* 0x0000000000007918 */ /* 0x000fc00000000000 */
        /* <DEDUP_REMOVED lines=12> */
.L_x_583:


//--------------------- .nv.shared._ZN7cutlass13device_kernelINS_4gemm6kernel13GemmUniversalIN4cute5tupleIJiiiiEEENS1_10collective13CollectiveMmaINS1_37MainloopSm90TmaGmmaWarpSpecializedFP8ILi3ENS5_IJNS4_1CILi1EEESB_SB_EEENS1_35KernelTmaWarpSpecializedCooperativeEEENS5_IJNSA_ILi256EEESF_NSA_ILi128EEEEEENS_12float_e4m3_tENS5_IJlSB_lEEESI_SJ_NS4_8TiledMMAINS4_8MMA_AtomIJNS4_4SM904GMMA31MMA_64x256x32_F32E4M3E4M3_SS_TNILNSN_7ScaleInE1ELSP_1EEEEEENS4_6LayoutINS5_IJNSA_ILi2EEESB_SB_EEENS5_IJSB_NSA_ILi0EEESV_EEEEENS5_IJNS4_10UnderscoreESY_SY_EEEEENS4_13SM90_TMA_LOADENS4_14ComposedLayoutINS4_7SwizzleILi3ELi4ELi3EEENS4_18smem_ptr_flag_bitsILi8EEENSS_INS5_IJNSA_ILi8EEESG_EEENS5_IJSG_SB_EEEEEEEvNS4_8identityES11_S1B_vS1C_EENS_8epilogue10collective6detail29Sm90TmaWarpSpecializedAdapterINS1F_15DefaultEpilogueISI_SJ_SJ_NS1E_6thread17LinearCombinationISI_Li1EffLNS1J_9ScaleType4KindE0ELNS_15FloatRoundStyleE2ESI_EENS1_15EpilogueDefaultEEEEEvvEEEEvNT_6ParamsE --------------------------
	.section	.nv.shared._ZN7cutlass13device_kernelINS_4gemm6kernel13GemmUniversalIN4cute5tupleIJiiiiEEENS1_10collective13CollectiveMmaINS1_37MainloopSm90TmaGmmaWarpSpecializedFP8ILi3ENS5_IJNS4_1CILi1EEESB_SB_EEENS1_35KernelTmaWarpSpecializedCooperativeEEENS5_IJNSA_ILi256EEESF_NSA_ILi128EEEEEENS_12float_e4m3_tENS5_IJlSB_lEEESI_SJ_NS4_8TiledMMAINS4_8MMA_AtomIJNS4_4SM904GMMA31MMA_64x256x32_F32E4M3E4M3_SS_TNILNSN_7ScaleInE1ELSP_1EEEEEENS4_6LayoutINS5_IJNSA_ILi2EEESB_SB_EEENS5_IJSB_NSA_ILi0EEESV_EEEEENS5_IJNS4_10UnderscoreESY_SY_EEEEENS4_13SM90_TMA_LOADENS4_14ComposedLayoutINS4_7SwizzleILi3ELi4ELi3EEENS4_18smem_ptr_flag_bitsILi8EEENSS_INS5_IJNSA_ILi8EEESG_EEENS5_IJSG_SB_EEEEEEEvNS4_8identityES11_S1B_vS1C_EENS_8epilogue10collective6detail29Sm90TmaWarpSpecializedAdapterINS1F_15DefaultEpilogueISI_SJ_SJ_NS1E_6thread17LinearCombinationISI_Li1EffLNS1J_9ScaleType4KindE0ELNS_15FloatRoundStyleE2ESI_EENS1_15EpilogueDefaultEEEEEvvEEEEvNT_6ParamsE,"aw",@nobits
	.sectionflags	@""
	.align	16
	.zero		1024


//--------------------- .nv.shared.reserved.0     --------------------------
	.section	.nv.shared.reserved.0,"aw",@nobits
	.weak		__nv_reservedSMEM_offset_0_alias
	.size		__nv_reservedSMEM_offset_0_alias, 0, 0
	.other		__nv_reservedSMEM_offset_0_alias,@"STO_CUDA_RESERVED_SHARED STV_DEFAULT"
__nv_reservedSMEM_offset_0_alias:
	.zero		0


//--------------------- .nv.global                --------------------------
	.section	.nv.global,"aw",@nobits
.nv.global:
	.type		_ZN40_INTERNAL_d5c7fa72_4_k_cu_e115dabd_228354cute1_E,@object
	.size		_ZN40_INTERNAL_d5c7fa72_4_k_cu_e115dabd_228354cute1_E,(_ZN40_INTERNAL_d5c7fa72_4_k_cu_e115dabd_228354cuda3std3__45__cpo6cbeginE - _ZN40_INTERNAL_d5c7fa72_4_k_cu_e115dabd_228354cute1_E)
_ZN40_INTERNAL_d5c7fa72_4_k_cu_e115dabd_228354cute1_E:
	.zero		1
	.type		_ZN40_INTERNAL_d5c7fa72_4_k_cu_e115dabd_228354cuda3std3__45__cpo6cbeginE,@object
	.size		_ZN40_INTERNAL_d5c7fa72_4_k_cu_e115dabd_228354cuda3std3__45__cpo6cbeginE,(_ZN40_INTERNAL_d5c7fa72_4_k_cu_e115dabd_228354cuda3std3__48in_placeE - _ZN40_INTERNAL_d5c7fa72_4_k_cu_e115dabd_228354cuda3std3__45__cpo6cbeginE)
_ZN40_INTERNAL_d5c7fa72_4_k_cu_e115dabd_228354cuda3std3__45__cpo6cbeginE:
	.zero		1
	.type		_ZN40_INTERNAL_d5c7fa72_4_k_cu_e115dabd_228354cuda3std3__48in_placeE,@object
	.size		_ZN40_INTERNAL_d5c7fa72_4_k_cu_e115dabd_228354cuda3std3__48in_placeE,(_ZN40_INTERNAL_d5c7fa72_4_k_cu_e115dabd_228354cuda3std6ranges3__45__cpo9iter_moveE - _ZN40_INTERNAL_d5c7fa72_4_k_cu_e115dabd_228354cuda3std3__48in_placeE)
_ZN40_INTERNAL_d5c7fa72_4_k_cu_e115dabd_228354cuda3std3__48in_placeE:
	.zero		1
	.type		_ZN40_INTERNAL_d5c7fa72_4_k_cu_e115dabd_228354cuda3std6ranges3__45__cpo9iter_moveE,@object
	.size		_ZN40_INTERNAL_d5c7fa72_4_k_cu_e115dabd_228354cuda3std6ranges3__45__cpo9iter_moveE,(_ZN40_INTERNAL_d5c7fa72_4_k_cu_e115dabd_228354cuda3std3__45__cpo5beginE - _ZN40_INTERNAL_d5c7fa72_4_k_cu_e115dabd_228354cuda3std6ranges3__45__cpo9iter_moveE)
_ZN40_INTERNAL_d5c7fa72_4_k_cu_e115dabd_228354cuda3std6ranges3__45__cpo9iter_moveE:
	.zero		1
	.type		_ZN40_INTERNAL_d5c7fa72_4_k_cu_e115dabd_228354cuda3std3__45__cpo5beginE,@object
	.size		_ZN40_INTERNAL_d5c7fa72_4_k_cu_e115dabd_228354cuda3std3__45__cpo5beginE,(_ZN40_INTERNAL_d5c7fa72_4_k_cu_e115dabd_228354cuda3std3__442_GLOBAL__N__d5c7fa72_4_k_cu_e115dabd_228356ignoreE - _ZN40_INTERNAL_d5c7fa72_4_k_cu_e115dabd_228354cuda3std3__45__cpo5beginE)
_ZN40_INTERNAL_d5c7fa72_4_k_cu_e115dabd_228354cuda3std3__45__cpo5beginE:
	.zero		1
	.type		_ZN40_INTERNAL_d5c7fa72_4_k_cu_e115dabd_228354cuda3std3__442_GLOBAL__N__d5c7fa72_4_k_cu_e115dabd_228356ignoreE,@object
	.size		_ZN40_INTERNAL_d5c7fa72_4_k_cu_e115dabd_228354cuda3std3__442_GLOBAL__N__d5c7fa72_4_k_cu_e115dabd_228356ignoreE,(_ZN40_INTERNAL_d5c7fa72_4_k_cu_e115dabd_228354cute7productE - _ZN40_INTERNAL_d5c7fa72_4_k_cu_e115dabd_228354cuda3std3__442_GLOBAL__N__d5c7fa72_4_k_cu_e115dabd_228356ignoreE)
_ZN40_INTERNAL_d5c7fa72_4_k_cu_e115dabd_228354cuda3std3__442_GLOBAL__N__d5c7fa72_4_k_cu_e115dabd_228356ignoreE:
	.zero		1
	.type		_ZN40_INTERNAL_d5c7fa72_4_k_cu_e115dabd_228354cute7productE,@object
	.size		_ZN40_INTERNAL_d5c7fa72_4_k_cu_e115dabd_228354cute7productE,(_ZN40_INTERNAL_d5c7fa72_4_k_cu_e115dabd_228354cuda3std3__45__cpo3endE - _ZN40_INTERNAL_d5c7fa72_4_k_cu_e115dabd_228354cute7productE)
_ZN40_INTERNAL_d5c7fa72_4_k_cu_e115dabd_228354cute7productE:
	.zero		1
	.type		_ZN40_INTERNAL_d5c7fa72_4_k_cu_e115dabd_228354cuda3std3__45__cpo3endE,@object
	.size		_ZN40_INTERNAL_d5c7fa72_4_k_cu_e115dabd_228354cuda3std3__45__cpo3endE,(_ZN40_INTERNAL_d5c7fa72_4_k_cu_e115dabd_228354cuda3std3__419piecewise_constructE - _ZN40_INTERNAL_d5c7fa72_4_k_cu_e115dabd_228354cuda3std3__45__cpo3endE)
_ZN40_INTERNAL_d5c7fa72_4_k_cu_e115dabd_228354cuda3std3__45__cpo3endE:
	.zero		1
	.type		_ZN40_INTERNAL_d5c7fa72_4_k_cu_e115dabd_228354cuda3std3__419piecewise_constructE,@object
	.size		_ZN40_INTERNAL_d5c7fa72_4_k_cu_e115dabd_228354cuda3std3__419piecewise_constructE,(_ZN40_INTERNAL_d5c7fa72_4_k_cu_e115dabd_228354cuda3std3__45__cpo4cendE - _ZN40_INTERNAL_d5c7fa72_4_k_cu_e115dabd_228354cuda3std3__419piecewise_constructE)
_ZN40_INTERNAL_d5c7fa72_4_k_cu_e115dabd_228354cuda3std3__419piecewise_constructE:
	.zero		1
	.type		_ZN40_INTERNAL_d5c7fa72_4_k_cu_e115dabd_228354cuda3std3__45__cpo4cendE,@object
	.size		_ZN40_INTERNAL_d5c7fa72_4_k_cu_e115dabd_228354cuda3std3__45__cpo4cendE,(_ZN40_INTERNAL_d5c7fa72_4_k_cu_e115dabd_228354cuda3std6ranges3__45__cpo4swapE - _ZN40_INTERNAL_d5c7fa72_4_k_cu_e115dabd_228354cuda3std3__45__cpo4cendE)
_ZN40_INTERNAL_d5c7fa72_4_k_cu_e115dabd_228354cuda3std3__45__cpo4cendE:
	.zero		1
	.type		_ZN40_INTERNAL_d5c7fa72_4_k_cu_e115dabd_228354cuda3std6ranges3__45__cpo4swapE,@object
	.size		_ZN40_INTERNAL_d5c7fa72_4_k_cu_e115dabd_228354cuda3std6ranges3__45__cpo4swapE,(.L_7 - _ZN40_INTERNAL_d5c7fa72_4_k_cu_e115dabd_228354cuda3std6ranges3__45__cpo4swapE)
_ZN40_INTERNAL_d5c7fa72_4_k_cu_e115dabd_228354cuda3std6ranges3__45__cpo4swapE:
	.zero		1
.L_7:


//--------------------- .nv.constant0._ZN7cutlass13device_kernelINS_4gemm6kernel13GemmUniversalIN4cute5tupleIJiiiiEEENS1_10collective13CollectiveMmaINS1_37MainloopSm90TmaGmmaWarpSpecializedFP8ILi3ENS5_IJNS4_1CILi1EEESB_SB_EEENS1_35KernelTmaWarpSpecializedCooperativeEEENS5_IJNSA_ILi256EEESF_NSA_ILi128EEEEEENS_12float_e4m3_tENS5_IJlSB_lEEESI_SJ_NS4_8TiledMMAINS4_8MMA_AtomIJNS4_4SM904GMMA31MMA_64x256x32_F32E4M3E4M3_SS_TNILNSN_7ScaleInE1ELSP_1EEEEEENS4_6LayoutINS5_IJNSA_ILi2EEESB_SB_EEENS5_IJSB_NSA_ILi0EEESV_EEEEENS5_IJNS4_10UnderscoreESY_SY_EEEEENS4_13SM90_TMA_LOADENS4_14ComposedLayoutINS4_7SwizzleILi3ELi4ELi3EEENS4_18smem_ptr_flag_bitsILi8EEENSS_INS5_IJNSA_ILi8EEESG_EEENS5_IJSG_SB_EEEEEEEvNS4_8identityES11_S1B_vS1C_EENS_8epilogue10collective6detail29Sm90TmaWarpSpecializedAdapterINS1F_15DefaultEpilogueISI_SJ_SJ_NS1E_6thread17LinearCombinationISI_Li1EffLNS1J_9ScaleType4KindE0ELNS_15FloatRoundStyleE2ESI_EENS1_15EpilogueDefaultEEEEEvvEEEEvNT_6ParamsE --------------------------
	.section	.nv.constant0._ZN7cutlass13device_kernelINS_4gemm6kernel13GemmUniversalIN4cute5tupleIJiiiiEEENS1_10collective13CollectiveMmaINS1_37MainloopSm90TmaGmmaWarpSpecializedFP8ILi3ENS5_IJNS4_1CILi1EEESB_SB_EEENS1_35KernelTmaWarpSpecializedCooperativeEEENS5_IJNSA_ILi256EEESF_NSA_ILi128EEEEEENS_12float_e4m3_tENS5_IJlSB_lEEESI_SJ_NS4_8TiledMMAINS4_8MMA_AtomIJNS4_4SM904GMMA31MMA_64x256x32_F32E4M3E4M3_SS_TNILNSN_7ScaleInE1ELSP_1EEEEEENS4_6LayoutINS5_IJNSA_ILi2EEESB_SB_EEENS5_IJSB_NSA_ILi0EEESV_EEEEENS5_IJNS4_10UnderscoreESY_SY_EEEEENS4_13SM90_TMA_LOADENS4_14ComposedLayoutINS4_7SwizzleILi3ELi4ELi3EEENS4_18smem_ptr_flag_bitsILi8EEENSS_INS5_IJNSA_ILi8EEESG_EEENS5_IJSG_SB_EEEEEEEvNS4_8identityES11_S1B_vS1C_EENS_8epilogue10collective6detail29Sm90TmaWarpSpecializedAdapterINS1F_15DefaultEpilogueISI_SJ_SJ_NS1E_6thread17LinearCombinationISI_Li1EffLNS1J_9ScaleType4KindE0ELNS_15FloatRoundStyleE2ESI_EENS1_15EpilogueDefaultEEEEEvvEEEEvNT_6ParamsE,"a",@progbits
	.sectionflags	@""
	.align	4
.nv.constant0._ZN7cutlass13device_kernelINS_4gemm6kernel13GemmUniversalIN4cute5tupleIJiiiiEEENS1_10collective13CollectiveMmaINS1_37MainloopSm90TmaGmmaWarpSpecializedFP8ILi3ENS5_IJNS4_1CILi1EEESB_SB_EEENS1_35KernelTmaWarpSpecializedCooperativeEEENS5_IJNSA_ILi256EEESF_NSA_ILi128EEEEEENS_12float_e4m3_tENS5_IJlSB_lEEESI_SJ_NS4_8TiledMMAINS4_8MMA_AtomIJNS4_4SM904GMMA31MMA_64x256x32_F32E4M3E4M3_SS_TNILNSN_7ScaleInE1ELSP_1EEEEEENS4_6LayoutINS5_IJNSA_ILi2EEESB_SB_EEENS5_IJSB_NSA_ILi0EEESV_EEEEENS5_IJNS4_10UnderscoreESY_SY_EEEEENS4_13SM90_TMA_LOADENS4_14ComposedLayoutINS4_7SwizzleILi3ELi4ELi3EEENS4_18smem_ptr_flag_bitsILi8EEENSS_INS5_IJNSA_ILi8EEESG_EEENS5_IJSG_SB_EEEEEEEvNS4_8identityES11_S1B_vS1C_EENS_8epilogue10collective6detail29Sm90TmaWarpSpecializedAdapterINS1F_15DefaultEpilogueISI_SJ_SJ_NS1E_6thread17LinearCombinationISI_Li1EffLNS1J_9ScaleType4KindE0ELNS_15FloatRoundStyleE2ESI_EENS1_15EpilogueDefaultEEEEEvvEEEEvNT_6ParamsE:
	.zero		1664


//--------------------- SYMBOLS --------------------------

	.type		.nv.reservedSmem.offset0,@object
	.size		.nv.reservedSmem.offset0,0x4
